//
// Generated by NVIDIA NVVM Compiler
//
// Compiler Build ID: CL-36424714
// Cuda compilation tools, release 13.0, V13.0.88
// Based on NVVM 20.0.0
//

.version 9.0
.target sm_100
.address_size 64

	// .globl	_Z14sha256d_kernelPKhPhi
.global .align 4 .b8 K[256] = {152, 47, 138, 66, 145, 68, 55, 113, 207, 251, 192, 181, 165, 219, 181, 233, 91, 194, 86, 57, 241, 17, 241, 89, 164, 130, 63, 146, 213, 94, 28, 171, 152, 170, 7, 216, 1, 91, 131, 18, 190, 133, 49, 36, 195, 125, 12, 85, 116, 93, 190, 114, 254, 177, 222, 128, 167, 6, 220, 155, 116, 241, 155, 193, 193, 105, 155, 228, 134, 71, 190, 239, 198, 157, 193, 15, 204, 161, 12, 36, 111, 44, 233, 45, 170, 132, 116, 74, 220, 169, 176, 92, 218, 136, 249, 118, 82, 81, 62, 152, 109, 198, 49, 168, 200, 39, 3, 176, 199, 127, 89, 191, 243, 11, 224, 198, 71, 145, 167, 213, 81, 99, 202, 6, 103, 41, 41, 20, 133, 10, 183, 39, 56, 33, 27, 46, 252, 109, 44, 77, 19, 13, 56, 83, 84, 115, 10, 101, 187, 10, 106, 118, 46, 201, 194, 129, 133, 44, 114, 146, 161, 232, 191, 162, 75, 102, 26, 168, 112, 139, 75, 194, 163, 81, 108, 199, 25, 232, 146, 209, 36, 6, 153, 214, 133, 53, 14, 244, 112, 160, 106, 16, 22, 193, 164, 25, 8, 108, 55, 30, 76, 119, 72, 39, 181, 188, 176, 52, 179, 12, 28, 57, 74, 170, 216, 78, 79, 202, 156, 91, 243, 111, 46, 104, 238, 130, 143, 116, 111, 99, 165, 120, 20, 120, 200, 132, 8, 2, 199, 140, 250, 255, 190, 144, 235, 108, 80, 164, 247, 163, 249, 190, 242, 120, 113, 198};
// _ZZ14sha256d_kernelPKhPhiE12shared_input has been demoted
// _ZZ14sha256d_kernelPKhPhiE13shared_output has been demoted

.visible .entry _Z14sha256d_kernelPKhPhi(
	.param .u64 .ptr .align 1 _Z14sha256d_kernelPKhPhi_param_0,
	.param .u64 .ptr .align 1 _Z14sha256d_kernelPKhPhi_param_1,
	.param .u32 _Z14sha256d_kernelPKhPhi_param_2
)
{
	.local .align 16 .b8 	__local_depot0[256];
	.reg .b64 	%SP;
	.reg .b64 	%SPL;
	.reg .pred 	%p<5>;
	.reg .b16 	%rs<111>;
	.reg .b32 	%r<842>;
	.reg .b64 	%rd<23>;
	// demoted variable
	.shared .align 1 .b8 _ZZ14sha256d_kernelPKhPhiE12shared_input[64];
	// demoted variable
	.shared .align 1 .b8 _ZZ14sha256d_kernelPKhPhiE13shared_output[32];
	mov.u64 	%SPL, __local_depot0;
	ld.param.u64 	%rd8, [_Z14sha256d_kernelPKhPhi_param_0];
	add.u64 	%rd22, %SPL, 0;
	mov.u32 	%r37, %tid.x;
	setp.ne.s32 	%p1, %r37, 0;
	@%p1 bra 	$L__BB0_2;
	cvta.to.global.u64 	%rd11, %rd8;
	ld.global.u8 	%rs33, [%rd11];
	st.shared.u8 	[_ZZ14sha256d_kernelPKhPhiE12shared_input], %rs33;
	ld.global.u8 	%rs34, [%rd11+1];
	st.shared.u8 	[_ZZ14sha256d_kernelPKhPhiE12shared_input+1], %rs34;
	ld.global.u8 	%rs35, [%rd11+2];
	st.shared.u8 	[_ZZ14sha256d_kernelPKhPhiE12shared_input+2], %rs35;
	ld.global.u8 	%rs36, [%rd11+3];
	st.shared.u8 	[_ZZ14sha256d_kernelPKhPhiE12shared_input+3], %rs36;
	ld.global.u8 	%rs37, [%rd11+4];
	st.shared.u8 	[_ZZ14sha256d_kernelPKhPhiE12shared_input+4], %rs37;
	ld.global.u8 	%rs38, [%rd11+5];
	st.shared.u8 	[_ZZ14sha256d_kernelPKhPhiE12shared_input+5], %rs38;
	ld.global.u8 	%rs39, [%rd11+6];
	st.shared.u8 	[_ZZ14sha256d_kernelPKhPhiE12shared_input+6], %rs39;
	ld.global.u8 	%rs40, [%rd11+7];
	st.shared.u8 	[_ZZ14sha256d_kernelPKhPhiE12shared_input+7], %rs40;
	ld.global.u8 	%rs41, [%rd11+8];
	st.shared.u8 	[_ZZ14sha256d_kernelPKhPhiE12shared_input+8], %rs41;
	ld.global.u8 	%rs42, [%rd11+9];
	st.shared.u8 	[_ZZ14sha256d_kernelPKhPhiE12shared_input+9], %rs42;
	ld.global.u8 	%rs43, [%rd11+10];
	st.shared.u8 	[_ZZ14sha256d_kernelPKhPhiE12shared_input+10], %rs43;
	ld.global.u8 	%rs44, [%rd11+11];
	st.shared.u8 	[_ZZ14sha256d_kernelPKhPhiE12shared_input+11], %rs44;
	ld.global.u8 	%rs45, [%rd11+12];
	st.shared.u8 	[_ZZ14sha256d_kernelPKhPhiE12shared_input+12], %rs45;
	ld.global.u8 	%rs46, [%rd11+13];
	st.shared.u8 	[_ZZ14sha256d_kernelPKhPhiE12shared_input+13], %rs46;
	ld.global.u8 	%rs47, [%rd11+14];
	st.shared.u8 	[_ZZ14sha256d_kernelPKhPhiE12shared_input+14], %rs47;
	ld.global.u8 	%rs48, [%rd11+15];
	st.shared.u8 	[_ZZ14sha256d_kernelPKhPhiE12shared_input+15], %rs48;
	ld.global.u8 	%rs49, [%rd11+16];
	st.shared.u8 	[_ZZ14sha256d_kernelPKhPhiE12shared_input+16], %rs49;
	ld.global.u8 	%rs50, [%rd11+17];
	st.shared.u8 	[_ZZ14sha256d_kernelPKhPhiE12shared_input+17], %rs50;
	ld.global.u8 	%rs51, [%rd11+18];
	st.shared.u8 	[_ZZ14sha256d_kernelPKhPhiE12shared_input+18], %rs51;
	ld.global.u8 	%rs52, [%rd11+19];
	st.shared.u8 	[_ZZ14sha256d_kernelPKhPhiE12shared_input+19], %rs52;
	ld.global.u8 	%rs53, [%rd11+20];
	st.shared.u8 	[_ZZ14sha256d_kernelPKhPhiE12shared_input+20], %rs53;
	ld.global.u8 	%rs54, [%rd11+21];
	st.shared.u8 	[_ZZ14sha256d_kernelPKhPhiE12shared_input+21], %rs54;
	ld.global.u8 	%rs55, [%rd11+22];
	st.shared.u8 	[_ZZ14sha256d_kernelPKhPhiE12shared_input+22], %rs55;
	ld.global.u8 	%rs56, [%rd11+23];
	st.shared.u8 	[_ZZ14sha256d_kernelPKhPhiE12shared_input+23], %rs56;
	ld.global.u8 	%rs57, [%rd11+24];
	st.shared.u8 	[_ZZ14sha256d_kernelPKhPhiE12shared_input+24], %rs57;
	ld.global.u8 	%rs58, [%rd11+25];
	st.shared.u8 	[_ZZ14sha256d_kernelPKhPhiE12shared_input+25], %rs58;
	ld.global.u8 	%rs59, [%rd11+26];
	st.shared.u8 	[_ZZ14sha256d_kernelPKhPhiE12shared_input+26], %rs59;
	ld.global.u8 	%rs60, [%rd11+27];
	st.shared.u8 	[_ZZ14sha256d_kernelPKhPhiE12shared_input+27], %rs60;
	ld.global.u8 	%rs61, [%rd11+28];
	st.shared.u8 	[_ZZ14sha256d_kernelPKhPhiE12shared_input+28], %rs61;
	ld.global.u8 	%rs62, [%rd11+29];
	st.shared.u8 	[_ZZ14sha256d_kernelPKhPhiE12shared_input+29], %rs62;
	ld.global.u8 	%rs63, [%rd11+30];
	st.shared.u8 	[_ZZ14sha256d_kernelPKhPhiE12shared_input+30], %rs63;
	ld.global.u8 	%rs64, [%rd11+31];
	st.shared.u8 	[_ZZ14sha256d_kernelPKhPhiE12shared_input+31], %rs64;
	ld.global.u8 	%rs65, [%rd11+32];
	st.shared.u8 	[_ZZ14sha256d_kernelPKhPhiE12shared_input+32], %rs65;
	ld.global.u8 	%rs66, [%rd11+33];
	st.shared.u8 	[_ZZ14sha256d_kernelPKhPhiE12shared_input+33], %rs66;
	ld.global.u8 	%rs67, [%rd11+34];
	st.shared.u8 	[_ZZ14sha256d_kernelPKhPhiE12shared_input+34], %rs67;
	ld.global.u8 	%rs68, [%rd11+35];
	st.shared.u8 	[_ZZ14sha256d_kernelPKhPhiE12shared_input+35], %rs68;
	ld.global.u8 	%rs69, [%rd11+36];
	st.shared.u8 	[_ZZ14sha256d_kernelPKhPhiE12shared_input+36], %rs69;
	ld.global.u8 	%rs70, [%rd11+37];
	st.shared.u8 	[_ZZ14sha256d_kernelPKhPhiE12shared_input+37], %rs70;
	ld.global.u8 	%rs71, [%rd11+38];
	st.shared.u8 	[_ZZ14sha256d_kernelPKhPhiE12shared_input+38], %rs71;
	ld.global.u8 	%rs72, [%rd11+39];
	st.shared.u8 	[_ZZ14sha256d_kernelPKhPhiE12shared_input+39], %rs72;
	ld.global.u8 	%rs73, [%rd11+40];
	st.shared.u8 	[_ZZ14sha256d_kernelPKhPhiE12shared_input+40], %rs73;
	ld.global.u8 	%rs74, [%rd11+41];
	st.shared.u8 	[_ZZ14sha256d_kernelPKhPhiE12shared_input+41], %rs74;
	ld.global.u8 	%rs75, [%rd11+42];
	st.shared.u8 	[_ZZ14sha256d_kernelPKhPhiE12shared_input+42], %rs75;
	ld.global.u8 	%rs76, [%rd11+43];
	st.shared.u8 	[_ZZ14sha256d_kernelPKhPhiE12shared_input+43], %rs76;
	ld.global.u8 	%rs77, [%rd11+44];
	st.shared.u8 	[_ZZ14sha256d_kernelPKhPhiE12shared_input+44], %rs77;
	ld.global.u8 	%rs78, [%rd11+45];
	st.shared.u8 	[_ZZ14sha256d_kernelPKhPhiE12shared_input+45], %rs78;
	ld.global.u8 	%rs79, [%rd11+46];
	st.shared.u8 	[_ZZ14sha256d_kernelPKhPhiE12shared_input+46], %rs79;
	ld.global.u8 	%rs80, [%rd11+47];
	st.shared.u8 	[_ZZ14sha256d_kernelPKhPhiE12shared_input+47], %rs80;
	ld.global.u8 	%rs81, [%rd11+48];
	st.shared.u8 	[_ZZ14sha256d_kernelPKhPhiE12shared_input+48], %rs81;
	ld.global.u8 	%rs82, [%rd11+49];
	st.shared.u8 	[_ZZ14sha256d_kernelPKhPhiE12shared_input+49], %rs82;
	ld.global.u8 	%rs83, [%rd11+50];
	st.shared.u8 	[_ZZ14sha256d_kernelPKhPhiE12shared_input+50], %rs83;
	ld.global.u8 	%rs84, [%rd11+51];
	st.shared.u8 	[_ZZ14sha256d_kernelPKhPhiE12shared_input+51], %rs84;
	ld.global.u8 	%rs85, [%rd11+52];
	st.shared.u8 	[_ZZ14sha256d_kernelPKhPhiE12shared_input+52], %rs85;
	ld.global.u8 	%rs86, [%rd11+53];
	st.shared.u8 	[_ZZ14sha256d_kernelPKhPhiE12shared_input+53], %rs86;
	ld.global.u8 	%rs87, [%rd11+54];
	st.shared.u8 	[_ZZ14sha256d_kernelPKhPhiE12shared_input+54], %rs87;
	ld.global.u8 	%rs88, [%rd11+55];
	st.shared.u8 	[_ZZ14sha256d_kernelPKhPhiE12shared_input+55], %rs88;
	ld.global.u8 	%rs89, [%rd11+56];
	st.shared.u8 	[_ZZ14sha256d_kernelPKhPhiE12shared_input+56], %rs89;
	ld.global.u8 	%rs90, [%rd11+57];
	st.shared.u8 	[_ZZ14sha256d_kernelPKhPhiE12shared_input+57], %rs90;
	ld.global.u8 	%rs91, [%rd11+58];
	st.shared.u8 	[_ZZ14sha256d_kernelPKhPhiE12shared_input+58], %rs91;
	ld.global.u8 	%rs92, [%rd11+59];
	st.shared.u8 	[_ZZ14sha256d_kernelPKhPhiE12shared_input+59], %rs92;
	ld.global.u8 	%rs93, [%rd11+60];
	st.shared.u8 	[_ZZ14sha256d_kernelPKhPhiE12shared_input+60], %rs93;
	ld.global.u8 	%rs94, [%rd11+61];
	st.shared.u8 	[_ZZ14sha256d_kernelPKhPhiE12shared_input+61], %rs94;
	ld.global.u8 	%rs95, [%rd11+62];
	st.shared.u8 	[_ZZ14sha256d_kernelPKhPhiE12shared_input+62], %rs95;
	ld.global.u8 	%rs96, [%rd11+63];
	st.shared.u8 	[_ZZ14sha256d_kernelPKhPhiE12shared_input+63], %rs96;
$L__BB0_2:
	bar.sync 	0;
	ld.shared.u8 	%r39, [_ZZ14sha256d_kernelPKhPhiE12shared_input+1];
	ld.shared.u8 	%rs97, [_ZZ14sha256d_kernelPKhPhiE12shared_input+2];
	ld.shared.u8 	%r40, [_ZZ14sha256d_kernelPKhPhiE12shared_input+3];
	ld.shared.u8 	%r41, [_ZZ14sha256d_kernelPKhPhiE12shared_input+5];
	ld.shared.u8 	%rs98, [_ZZ14sha256d_kernelPKhPhiE12shared_input+6];
	ld.shared.u8 	%r42, [_ZZ14sha256d_kernelPKhPhiE12shared_input+7];
	ld.shared.u8 	%r43, [_ZZ14sha256d_kernelPKhPhiE12shared_input+9];
	ld.shared.u8 	%rs99, [_ZZ14sha256d_kernelPKhPhiE12shared_input+10];
	ld.shared.u8 	%r44, [_ZZ14sha256d_kernelPKhPhiE12shared_input+11];
	ld.shared.u8 	%r45, [_ZZ14sha256d_kernelPKhPhiE12shared_input+13];
	ld.shared.u8 	%rs100, [_ZZ14sha256d_kernelPKhPhiE12shared_input+14];
	ld.shared.u8 	%r46, [_ZZ14sha256d_kernelPKhPhiE12shared_input+15];
	ld.shared.u8 	%r47, [_ZZ14sha256d_kernelPKhPhiE12shared_input+17];
	ld.shared.u8 	%rs101, [_ZZ14sha256d_kernelPKhPhiE12shared_input+18];
	ld.shared.u8 	%r48, [_ZZ14sha256d_kernelPKhPhiE12shared_input+19];
	ld.shared.u8 	%r49, [_ZZ14sha256d_kernelPKhPhiE12shared_input+21];
	ld.shared.u8 	%rs102, [_ZZ14sha256d_kernelPKhPhiE12shared_input+22];
	ld.shared.u8 	%r50, [_ZZ14sha256d_kernelPKhPhiE12shared_input+23];
	ld.shared.u8 	%r51, [_ZZ14sha256d_kernelPKhPhiE12shared_input+25];
	ld.shared.u8 	%rs103, [_ZZ14sha256d_kernelPKhPhiE12shared_input+26];
	ld.shared.u8 	%r52, [_ZZ14sha256d_kernelPKhPhiE12shared_input+27];
	ld.shared.u8 	%r53, [_ZZ14sha256d_kernelPKhPhiE12shared_input+29];
	ld.shared.u8 	%rs104, [_ZZ14sha256d_kernelPKhPhiE12shared_input+30];
	ld.shared.u8 	%r54, [_ZZ14sha256d_kernelPKhPhiE12shared_input+31];
	ld.shared.u8 	%r55, [_ZZ14sha256d_kernelPKhPhiE12shared_input+33];
	ld.shared.u8 	%rs105, [_ZZ14sha256d_kernelPKhPhiE12shared_input+34];
	ld.shared.u8 	%r56, [_ZZ14sha256d_kernelPKhPhiE12shared_input+35];
	ld.shared.u8 	%r57, [_ZZ14sha256d_kernelPKhPhiE12shared_input+37];
	ld.shared.u8 	%rs106, [_ZZ14sha256d_kernelPKhPhiE12shared_input+38];
	ld.shared.u8 	%r58, [_ZZ14sha256d_kernelPKhPhiE12shared_input+39];
	ld.shared.u8 	%r59, [_ZZ14sha256d_kernelPKhPhiE12shared_input+41];
	ld.shared.u8 	%rs107, [_ZZ14sha256d_kernelPKhPhiE12shared_input+42];
	ld.shared.u8 	%r60, [_ZZ14sha256d_kernelPKhPhiE12shared_input+43];
	ld.shared.u8 	%r61, [_ZZ14sha256d_kernelPKhPhiE12shared_input+45];
	ld.shared.u8 	%rs108, [_ZZ14sha256d_kernelPKhPhiE12shared_input+46];
	ld.shared.u8 	%r62, [_ZZ14sha256d_kernelPKhPhiE12shared_input+47];
	ld.shared.u8 	%r63, [_ZZ14sha256d_kernelPKhPhiE12shared_input+49];
	ld.shared.u8 	%rs109, [_ZZ14sha256d_kernelPKhPhiE12shared_input+50];
	ld.shared.u8 	%r64, [_ZZ14sha256d_kernelPKhPhiE12shared_input+51];
	ld.shared.u8 	%r65, [_ZZ14sha256d_kernelPKhPhiE12shared_input+53];
	ld.shared.u8 	%rs110, [_ZZ14sha256d_kernelPKhPhiE12shared_input+54];
	ld.shared.u8 	%r66, [_ZZ14sha256d_kernelPKhPhiE12shared_input+55];
	shl.b32 	%r67, %r39, 16;
	mul.wide.u16 	%r68, %rs97, 256;
	or.b32  	%r69, %r67, %r68;
	or.b32  	%r70, %r69, %r40;
	or.b32  	%r71, %r70, -2147483648;
	ld.shared.u8 	%r72, [_ZZ14sha256d_kernelPKhPhiE12shared_input+4];
	shl.b32 	%r73, %r72, 24;
	shl.b32 	%r74, %r41, 16;
	or.b32  	%r75, %r74, %r73;
	mul.wide.u16 	%r76, %rs98, 256;
	or.b32  	%r77, %r75, %r76;
	or.b32  	%r78, %r77, %r42;
	ld.shared.u8 	%r79, [_ZZ14sha256d_kernelPKhPhiE12shared_input+8];
	shl.b32 	%r80, %r79, 24;
	shl.b32 	%r81, %r43, 16;
	or.b32  	%r82, %r81, %r80;
	mul.wide.u16 	%r83, %rs99, 256;
	or.b32  	%r84, %r82, %r83;
	or.b32  	%r85, %r84, %r44;
	ld.shared.u8 	%r86, [_ZZ14sha256d_kernelPKhPhiE12shared_input+12];
	shl.b32 	%r87, %r86, 24;
	shl.b32 	%r88, %r45, 16;
	or.b32  	%r89, %r88, %r87;
	mul.wide.u16 	%r90, %rs100, 256;
	or.b32  	%r91, %r89, %r90;
	or.b32  	%r92, %r91, %r46;
	ld.shared.u8 	%r93, [_ZZ14sha256d_kernelPKhPhiE12shared_input+16];
	shl.b32 	%r94, %r93, 24;
	shl.b32 	%r95, %r47, 16;
	or.b32  	%r96, %r95, %r94;
	mul.wide.u16 	%r97, %rs101, 256;
	or.b32  	%r98, %r96, %r97;
	or.b32  	%r99, %r98, %r48;
	ld.shared.u8 	%r100, [_ZZ14sha256d_kernelPKhPhiE12shared_input+20];
	shl.b32 	%r101, %r100, 24;
	shl.b32 	%r102, %r49, 16;
	or.b32  	%r103, %r102, %r101;
	mul.wide.u16 	%r104, %rs102, 256;
	or.b32  	%r105, %r103, %r104;
	or.b32  	%r106, %r105, %r50;
	ld.shared.u8 	%r107, [_ZZ14sha256d_kernelPKhPhiE12shared_input+24];
	shl.b32 	%r108, %r107, 24;
	shl.b32 	%r109, %r51, 16;
	or.b32  	%r110, %r109, %r108;
	mul.wide.u16 	%r111, %rs103, 256;
	or.b32  	%r112, %r110, %r111;
	or.b32  	%r113, %r112, %r52;
	ld.shared.u8 	%r114, [_ZZ14sha256d_kernelPKhPhiE12shared_input+28];
	shl.b32 	%r115, %r114, 24;
	shl.b32 	%r116, %r53, 16;
	or.b32  	%r117, %r116, %r115;
	mul.wide.u16 	%r118, %rs104, 256;
	or.b32  	%r119, %r117, %r118;
	or.b32  	%r120, %r119, %r54;
	ld.shared.u8 	%r121, [_ZZ14sha256d_kernelPKhPhiE12shared_input+32];
	shl.b32 	%r122, %r121, 24;
	shl.b32 	%r123, %r55, 16;
	or.b32  	%r124, %r123, %r122;
	mul.wide.u16 	%r125, %rs105, 256;
	or.b32  	%r126, %r124, %r125;
	or.b32  	%r127, %r126, %r56;
	ld.shared.u8 	%r128, [_ZZ14sha256d_kernelPKhPhiE12shared_input+36];
	shl.b32 	%r129, %r128, 24;
	shl.b32 	%r130, %r57, 16;
	or.b32  	%r131, %r130, %r129;
	mul.wide.u16 	%r132, %rs106, 256;
	or.b32  	%r133, %r131, %r132;
	or.b32  	%r134, %r133, %r58;
	ld.shared.u8 	%r135, [_ZZ14sha256d_kernelPKhPhiE12shared_input+40];
	shl.b32 	%r136, %r135, 24;
	shl.b32 	%r137, %r59, 16;
	or.b32  	%r138, %r137, %r136;
	mul.wide.u16 	%r139, %rs107, 256;
	or.b32  	%r140, %r138, %r139;
	or.b32  	%r141, %r140, %r60;
	ld.shared.u8 	%r142, [_ZZ14sha256d_kernelPKhPhiE12shared_input+44];
	shl.b32 	%r143, %r142, 24;
	shl.b32 	%r144, %r61, 16;
	or.b32  	%r145, %r144, %r143;
	mul.wide.u16 	%r146, %rs108, 256;
	or.b32  	%r147, %r145, %r146;
	or.b32  	%r148, %r147, %r62;
	ld.shared.u8 	%r149, [_ZZ14sha256d_kernelPKhPhiE12shared_input+48];
	shl.b32 	%r150, %r149, 24;
	shl.b32 	%r151, %r63, 16;
	or.b32  	%r152, %r151, %r150;
	mul.wide.u16 	%r153, %rs109, 256;
	or.b32  	%r154, %r152, %r153;
	or.b32  	%r155, %r154, %r64;
	ld.shared.u8 	%r156, [_ZZ14sha256d_kernelPKhPhiE12shared_input+52];
	shl.b32 	%r157, %r156, 24;
	shl.b32 	%r158, %r65, 16;
	or.b32  	%r159, %r158, %r157;
	mul.wide.u16 	%r160, %rs110, 256;
	or.b32  	%r161, %r159, %r160;
	or.b32  	%r162, %r161, %r66;
	st.local.v4.u32 	[%rd22], {%r71, %r78, %r85, %r92};
	st.local.v4.u32 	[%rd22+16], {%r99, %r106, %r113, %r120};
	st.local.v4.u32 	[%rd22+32], {%r127, %r134, %r141, %r148};
	mov.b32 	%r163, 512;
	mov.b32 	%r824, 0;
	st.local.v4.u32 	[%rd22+48], {%r155, %r162, %r824, %r163};
	add.s32 	%r164, %r134, %r71;
	shr.u32 	%r165, %r78, 3;
	add.s32 	%r166, %r164, %r165;
	add.s32 	%r167, %r141, %r78;
	shr.u32 	%r168, %r85, 3;
	add.s32 	%r169, %r167, %r168;
	add.s32 	%r170, %r148, %r85;
	shr.u32 	%r171, %r92, 3;
	add.s32 	%r172, %r170, %r171;
	shr.u32 	%r173, %r166, 10;
	add.s32 	%r174, %r172, %r173;
	add.s32 	%r175, %r155, %r92;
	shr.u32 	%r176, %r99, 3;
	add.s32 	%r177, %r175, %r176;
	shr.u32 	%r178, %r169, 10;
	add.s32 	%r179, %r177, %r178;
	st.local.v4.u32 	[%rd22+64], {%r166, %r169, %r174, %r179};
	add.s32 	%r180, %r162, %r99;
	shr.u32 	%r181, %r106, 3;
	add.s32 	%r182, %r180, %r181;
	shr.u32 	%r183, %r174, 10;
	add.s32 	%r184, %r182, %r183;
	shr.u32 	%r185, %r113, 3;
	add.s32 	%r186, %r106, %r185;
	shr.u32 	%r187, %r179, 10;
	add.s32 	%r188, %r186, %r187;
	shr.u32 	%r189, %r120, 3;
	add.s32 	%r190, %r113, %r189;
	shr.u32 	%r191, %r184, 10;
	add.s32 	%r192, %r190, %r191;
	add.s32 	%r193, %r192, 512;
	add.s32 	%r194, %r166, %r120;
	shr.u32 	%r195, %r127, 3;
	add.s32 	%r196, %r194, %r195;
	shr.u32 	%r197, %r188, 10;
	add.s32 	%r198, %r196, %r197;
	st.local.v4.u32 	[%rd22+80], {%r184, %r188, %r193, %r198};
	add.s32 	%r199, %r169, %r127;
	shr.u32 	%r200, %r134, 3;
	add.s32 	%r201, %r199, %r200;
	shr.u32 	%r202, %r193, 10;
	add.s32 	%r203, %r201, %r202;
	add.s32 	%r204, %r174, %r134;
	shr.u32 	%r205, %r141, 3;
	add.s32 	%r206, %r204, %r205;
	shr.u32 	%r207, %r198, 10;
	add.s32 	%r208, %r206, %r207;
	add.s32 	%r209, %r179, %r141;
	shr.u32 	%r210, %r148, 3;
	add.s32 	%r211, %r209, %r210;
	shr.u32 	%r212, %r203, 10;
	add.s32 	%r213, %r211, %r212;
	add.s32 	%r214, %r184, %r148;
	shr.u32 	%r215, %r155, 3;
	add.s32 	%r216, %r214, %r215;
	shr.u32 	%r217, %r208, 10;
	add.s32 	%r218, %r216, %r217;
	st.local.v4.u32 	[%rd22+96], {%r203, %r208, %r213, %r218};
	add.s32 	%r219, %r188, %r155;
	shr.u32 	%r220, %r162, 3;
	add.s32 	%r221, %r219, %r220;
	shr.u32 	%r222, %r213, 10;
	add.s32 	%r223, %r221, %r222;
	add.s32 	%r224, %r193, %r162;
	shr.u32 	%r225, %r218, 10;
	add.s32 	%r226, %r224, %r225;
	shr.u32 	%r227, %r223, 10;
	add.s32 	%r228, %r198, %r227;
	add.s32 	%r229, %r228, 64;
	shr.u32 	%r230, %r166, 3;
	add.s32 	%r231, %r203, %r230;
	shr.u32 	%r232, %r226, 10;
	add.s32 	%r233, %r231, %r232;
	add.s32 	%r234, %r233, 512;
	st.local.v4.u32 	[%rd22+112], {%r223, %r226, %r229, %r234};
	add.s32 	%r235, %r208, %r166;
	shr.u32 	%r236, %r169, 3;
	add.s32 	%r237, %r235, %r236;
	shr.u32 	%r238, %r229, 10;
	add.s32 	%r239, %r237, %r238;
	add.s32 	%r240, %r213, %r169;
	shr.u32 	%r241, %r174, 3;
	add.s32 	%r242, %r240, %r241;
	shr.u32 	%r243, %r234, 10;
	add.s32 	%r244, %r242, %r243;
	add.s32 	%r245, %r218, %r174;
	shr.u32 	%r246, %r179, 3;
	add.s32 	%r247, %r245, %r246;
	shr.u32 	%r248, %r239, 10;
	add.s32 	%r249, %r247, %r248;
	add.s32 	%r250, %r223, %r179;
	shr.u32 	%r251, %r184, 3;
	add.s32 	%r252, %r250, %r251;
	shr.u32 	%r253, %r244, 10;
	add.s32 	%r254, %r252, %r253;
	st.local.v4.u32 	[%rd22+128], {%r239, %r244, %r249, %r254};
	add.s32 	%r255, %r226, %r184;
	shr.u32 	%r256, %r188, 3;
	add.s32 	%r257, %r255, %r256;
	shr.u32 	%r258, %r249, 10;
	add.s32 	%r259, %r257, %r258;
	add.s32 	%r260, %r229, %r188;
	shr.u32 	%r261, %r193, 3;
	add.s32 	%r262, %r260, %r261;
	shr.u32 	%r263, %r254, 10;
	add.s32 	%r264, %r262, %r263;
	add.s32 	%r265, %r234, %r193;
	shr.u32 	%r266, %r198, 3;
	add.s32 	%r267, %r265, %r266;
	shr.u32 	%r268, %r259, 10;
	add.s32 	%r269, %r267, %r268;
	add.s32 	%r270, %r239, %r198;
	shr.u32 	%r271, %r203, 3;
	add.s32 	%r272, %r270, %r271;
	shr.u32 	%r273, %r264, 10;
	add.s32 	%r274, %r272, %r273;
	st.local.v4.u32 	[%rd22+144], {%r259, %r264, %r269, %r274};
	add.s32 	%r275, %r244, %r203;
	shr.u32 	%r276, %r208, 3;
	add.s32 	%r277, %r275, %r276;
	shr.u32 	%r278, %r269, 10;
	add.s32 	%r279, %r277, %r278;
	add.s32 	%r280, %r249, %r208;
	shr.u32 	%r281, %r213, 3;
	add.s32 	%r282, %r280, %r281;
	shr.u32 	%r283, %r274, 10;
	add.s32 	%r284, %r282, %r283;
	add.s32 	%r285, %r254, %r213;
	shr.u32 	%r286, %r218, 3;
	add.s32 	%r287, %r285, %r286;
	shr.u32 	%r288, %r279, 10;
	add.s32 	%r289, %r287, %r288;
	add.s32 	%r290, %r259, %r218;
	shr.u32 	%r291, %r223, 3;
	add.s32 	%r292, %r290, %r291;
	shr.u32 	%r293, %r284, 10;
	add.s32 	%r294, %r292, %r293;
	st.local.v4.u32 	[%rd22+160], {%r279, %r284, %r289, %r294};
	add.s32 	%r295, %r264, %r223;
	shr.u32 	%r296, %r226, 3;
	add.s32 	%r297, %r295, %r296;
	shr.u32 	%r298, %r289, 10;
	add.s32 	%r299, %r297, %r298;
	add.s32 	%r300, %r269, %r226;
	shr.u32 	%r301, %r229, 3;
	add.s32 	%r302, %r300, %r301;
	shr.u32 	%r303, %r294, 10;
	add.s32 	%r304, %r302, %r303;
	add.s32 	%r305, %r274, %r229;
	shr.u32 	%r306, %r234, 3;
	add.s32 	%r307, %r305, %r306;
	shr.u32 	%r308, %r299, 10;
	add.s32 	%r309, %r307, %r308;
	add.s32 	%r310, %r279, %r234;
	shr.u32 	%r311, %r239, 3;
	add.s32 	%r312, %r310, %r311;
	shr.u32 	%r313, %r304, 10;
	add.s32 	%r314, %r312, %r313;
	st.local.v4.u32 	[%rd22+176], {%r299, %r304, %r309, %r314};
	add.s32 	%r315, %r284, %r239;
	shr.u32 	%r316, %r244, 3;
	add.s32 	%r317, %r315, %r316;
	shr.u32 	%r318, %r309, 10;
	add.s32 	%r319, %r317, %r318;
	add.s32 	%r320, %r289, %r244;
	shr.u32 	%r321, %r249, 3;
	add.s32 	%r322, %r320, %r321;
	shr.u32 	%r323, %r314, 10;
	add.s32 	%r324, %r322, %r323;
	add.s32 	%r325, %r294, %r249;
	shr.u32 	%r326, %r254, 3;
	add.s32 	%r327, %r325, %r326;
	shr.u32 	%r328, %r319, 10;
	add.s32 	%r329, %r327, %r328;
	add.s32 	%r330, %r299, %r254;
	shr.u32 	%r331, %r259, 3;
	add.s32 	%r332, %r330, %r331;
	shr.u32 	%r333, %r324, 10;
	add.s32 	%r334, %r332, %r333;
	st.local.v4.u32 	[%rd22+192], {%r319, %r324, %r329, %r334};
	add.s32 	%r335, %r304, %r259;
	shr.u32 	%r336, %r264, 3;
	add.s32 	%r337, %r335, %r336;
	shr.u32 	%r338, %r329, 10;
	add.s32 	%r339, %r337, %r338;
	add.s32 	%r340, %r309, %r264;
	shr.u32 	%r341, %r269, 3;
	add.s32 	%r342, %r340, %r341;
	shr.u32 	%r343, %r334, 10;
	add.s32 	%r344, %r342, %r343;
	add.s32 	%r345, %r314, %r269;
	shr.u32 	%r346, %r274, 3;
	add.s32 	%r347, %r345, %r346;
	shr.u32 	%r348, %r339, 10;
	add.s32 	%r349, %r347, %r348;
	add.s32 	%r350, %r319, %r274;
	shr.u32 	%r351, %r279, 3;
	add.s32 	%r352, %r350, %r351;
	shr.u32 	%r353, %r344, 10;
	add.s32 	%r354, %r352, %r353;
	st.local.v4.u32 	[%rd22+208], {%r339, %r344, %r349, %r354};
	add.s32 	%r355, %r324, %r279;
	shr.u32 	%r356, %r284, 3;
	add.s32 	%r357, %r355, %r356;
	shr.u32 	%r358, %r349, 10;
	add.s32 	%r359, %r357, %r358;
	add.s32 	%r360, %r329, %r284;
	shr.u32 	%r361, %r289, 3;
	add.s32 	%r362, %r360, %r361;
	shr.u32 	%r363, %r354, 10;
	add.s32 	%r364, %r362, %r363;
	add.s32 	%r365, %r334, %r289;
	shr.u32 	%r366, %r294, 3;
	add.s32 	%r367, %r365, %r366;
	shr.u32 	%r368, %r359, 10;
	add.s32 	%r369, %r367, %r368;
	add.s32 	%r370, %r339, %r294;
	shr.u32 	%r371, %r299, 3;
	add.s32 	%r372, %r370, %r371;
	shr.u32 	%r373, %r364, 10;
	add.s32 	%r374, %r372, %r373;
	st.local.v4.u32 	[%rd22+224], {%r359, %r364, %r369, %r374};
	add.s32 	%r375, %r344, %r299;
	shr.u32 	%r376, %r304, 3;
	add.s32 	%r377, %r375, %r376;
	shr.u32 	%r378, %r369, 10;
	add.s32 	%r379, %r377, %r378;
	add.s32 	%r380, %r349, %r304;
	shr.u32 	%r381, %r309, 3;
	add.s32 	%r382, %r380, %r381;
	shr.u32 	%r383, %r374, 10;
	add.s32 	%r384, %r382, %r383;
	add.s32 	%r385, %r354, %r309;
	shr.u32 	%r386, %r314, 3;
	add.s32 	%r387, %r385, %r386;
	shr.u32 	%r388, %r379, 10;
	add.s32 	%r389, %r387, %r388;
	add.s32 	%r390, %r359, %r314;
	shr.u32 	%r391, %r319, 3;
	add.s32 	%r392, %r390, %r391;
	shr.u32 	%r393, %r384, 10;
	add.s32 	%r394, %r392, %r393;
	st.local.v4.u32 	[%rd22+240], {%r379, %r384, %r389, %r394};
	mov.b64 	%rd20, 0;
	mov.u64 	%rd13, K;
	mov.u32 	%r825, %r824;
	mov.u32 	%r826, %r824;
	mov.u32 	%r827, %r824;
	mov.u32 	%r828, %r824;
	mov.u32 	%r829, %r824;
	mov.u32 	%r830, %r824;
	mov.u32 	%r831, %r824;
	mov.u32 	%r832, %r824;
$L__BB0_3:
	shr.u32 	%r395, %r829, 6;
	shr.u32 	%r396, %r829, 11;
	xor.b32  	%r397, %r395, %r396;
	shr.u32 	%r398, %r829, 25;
	xor.b32  	%r399, %r397, %r398;
	and.b32  	%r400, %r829, %r830;
	not.b32 	%r401, %r829;
	and.b32  	%r402, %r831, %r401;
	or.b32  	%r403, %r400, %r402;
	add.s64 	%rd14, %rd13, %rd20;
	ld.global.nc.u32 	%r404, [%rd14];
	add.s64 	%rd15, %rd22, %rd20;
	ld.local.v4.u32 	{%r405, %r406, %r407, %r408}, [%rd15];
	add.s32 	%r409, %r403, %r832;
	add.s32 	%r410, %r409, %r399;
	add.s32 	%r411, %r410, %r404;
	add.s32 	%r412, %r411, %r405;
	shr.u32 	%r413, %r825, 2;
	shr.u32 	%r414, %r825, 13;
	xor.b32  	%r415, %r413, %r414;
	shr.u32 	%r416, %r825, 22;
	xor.b32  	%r417, %r415, %r416;
	xor.b32  	%r418, %r826, %r827;
	and.b32  	%r419, %r825, %r418;
	and.b32  	%r420, %r826, %r827;
	xor.b32  	%r421, %r419, %r420;
	add.s32 	%r422, %r417, %r421;
	add.s32 	%r832, %r412, %r828;
	add.s32 	%r828, %r422, %r412;
	shr.u32 	%r423, %r832, 6;
	shr.u32 	%r424, %r832, 11;
	xor.b32  	%r425, %r423, %r424;
	shr.u32 	%r426, %r832, 25;
	xor.b32  	%r427, %r425, %r426;
	and.b32  	%r428, %r832, %r829;
	not.b32 	%r429, %r832;
	and.b32  	%r430, %r830, %r429;
	or.b32  	%r431, %r428, %r430;
	ld.global.nc.u32 	%r432, [%rd14+4];
	add.s32 	%r433, %r431, %r831;
	add.s32 	%r434, %r433, %r427;
	add.s32 	%r435, %r434, %r432;
	add.s32 	%r436, %r435, %r406;
	shr.u32 	%r437, %r828, 2;
	shr.u32 	%r438, %r828, 13;
	xor.b32  	%r439, %r437, %r438;
	shr.u32 	%r440, %r828, 22;
	xor.b32  	%r441, %r439, %r440;
	xor.b32  	%r442, %r825, %r826;
	and.b32  	%r443, %r828, %r442;
	and.b32  	%r444, %r825, %r826;
	xor.b32  	%r445, %r443, %r444;
	add.s32 	%r446, %r441, %r445;
	add.s32 	%r831, %r436, %r827;
	add.s32 	%r827, %r446, %r436;
	shr.u32 	%r447, %r831, 6;
	shr.u32 	%r448, %r831, 11;
	xor.b32  	%r449, %r447, %r448;
	shr.u32 	%r450, %r831, 25;
	xor.b32  	%r451, %r449, %r450;
	and.b32  	%r452, %r831, %r832;
	not.b32 	%r453, %r831;
	and.b32  	%r454, %r829, %r453;
	or.b32  	%r455, %r452, %r454;
	ld.global.nc.u32 	%r456, [%rd14+8];
	add.s32 	%r457, %r455, %r830;
	add.s32 	%r458, %r457, %r451;
	add.s32 	%r459, %r458, %r456;
	add.s32 	%r460, %r459, %r407;
	shr.u32 	%r461, %r827, 2;
	shr.u32 	%r462, %r827, 13;
	xor.b32  	%r463, %r461, %r462;
	shr.u32 	%r464, %r827, 22;
	xor.b32  	%r465, %r463, %r464;
	xor.b32  	%r466, %r828, %r825;
	and.b32  	%r467, %r827, %r466;
	and.b32  	%r468, %r828, %r825;
	xor.b32  	%r469, %r467, %r468;
	add.s32 	%r470, %r465, %r469;
	add.s32 	%r830, %r460, %r826;
	add.s32 	%r826, %r470, %r460;
	shr.u32 	%r471, %r830, 6;
	shr.u32 	%r472, %r830, 11;
	xor.b32  	%r473, %r471, %r472;
	shr.u32 	%r474, %r830, 25;
	xor.b32  	%r475, %r473, %r474;
	and.b32  	%r476, %r830, %r831;
	not.b32 	%r477, %r830;
	and.b32  	%r478, %r832, %r477;
	or.b32  	%r479, %r476, %r478;
	ld.global.nc.u32 	%r480, [%rd14+12];
	add.s32 	%r481, %r479, %r829;
	add.s32 	%r482, %r481, %r475;
	add.s32 	%r483, %r482, %r480;
	add.s32 	%r484, %r483, %r408;
	shr.u32 	%r485, %r826, 2;
	shr.u32 	%r486, %r826, 13;
	xor.b32  	%r487, %r485, %r486;
	shr.u32 	%r488, %r826, 22;
	xor.b32  	%r489, %r487, %r488;
	xor.b32  	%r490, %r827, %r828;
	and.b32  	%r491, %r826, %r490;
	and.b32  	%r492, %r827, %r828;
	xor.b32  	%r493, %r491, %r492;
	add.s32 	%r494, %r489, %r493;
	add.s32 	%r829, %r484, %r825;
	add.s32 	%r825, %r494, %r484;
	add.s32 	%r824, %r824, 4;
	add.s64 	%rd20, %rd20, 16;
	setp.ne.s32 	%p2, %r824, 64;
	@%p2 bra 	$L__BB0_3;
	and.b32  	%r496, %r825, 16777215;
	or.b32  	%r497, %r496, -2147483648;
	st.local.v4.u32 	[%rd22], {%r497, %r826, %r827, %r828};
	st.local.v4.u32 	[%rd22+16], {%r829, %r830, %r831, %r832};
	mov.b32 	%r833, 0;
	st.local.v4.u32 	[%rd22+32], {%r833, %r833, %r833, %r833};
	mov.b32 	%r498, 512;
	st.local.v4.u32 	[%rd22+48], {%r833, %r833, %r833, %r498};
	shr.u32 	%r499, %r826, 3;
	add.s32 	%r500, %r497, %r499;
	shr.u32 	%r501, %r827, 3;
	add.s32 	%r502, %r826, %r501;
	shr.u32 	%r503, %r828, 3;
	add.s32 	%r504, %r827, %r503;
	shr.u32 	%r505, %r500, 10;
	add.s32 	%r506, %r504, %r505;
	shr.u32 	%r507, %r829, 3;
	add.s32 	%r508, %r828, %r507;
	shr.u32 	%r509, %r502, 10;
	add.s32 	%r510, %r508, %r509;
	st.local.v4.u32 	[%rd22+64], {%r500, %r502, %r506, %r510};
	shr.u32 	%r511, %r830, 3;
	add.s32 	%r512, %r829, %r511;
	shr.u32 	%r513, %r506, 10;
	add.s32 	%r514, %r512, %r513;
	shr.u32 	%r515, %r831, 3;
	add.s32 	%r516, %r830, %r515;
	shr.u32 	%r517, %r510, 10;
	add.s32 	%r518, %r516, %r517;
	shr.u32 	%r519, %r832, 3;
	add.s32 	%r520, %r831, %r519;
	shr.u32 	%r521, %r514, 10;
	add.s32 	%r522, %r520, %r521;
	add.s32 	%r523, %r522, 512;
	add.s32 	%r524, %r500, %r832;
	shr.u32 	%r525, %r518, 10;
	add.s32 	%r526, %r524, %r525;
	st.local.v4.u32 	[%rd22+80], {%r514, %r518, %r523, %r526};
	shr.u32 	%r527, %r523, 10;
	add.s32 	%r528, %r502, %r527;
	shr.u32 	%r529, %r526, 10;
	add.s32 	%r530, %r506, %r529;
	shr.u32 	%r531, %r528, 10;
	add.s32 	%r532, %r510, %r531;
	shr.u32 	%r533, %r530, 10;
	add.s32 	%r534, %r514, %r533;
	st.local.v4.u32 	[%rd22+96], {%r528, %r530, %r532, %r534};
	shr.u32 	%r535, %r532, 10;
	add.s32 	%r536, %r518, %r535;
	shr.u32 	%r537, %r534, 10;
	add.s32 	%r538, %r523, %r537;
	shr.u32 	%r539, %r536, 10;
	add.s32 	%r540, %r526, %r539;
	add.s32 	%r541, %r540, 64;
	shr.u32 	%r542, %r500, 3;
	add.s32 	%r543, %r528, %r542;
	shr.u32 	%r544, %r538, 10;
	add.s32 	%r545, %r543, %r544;
	add.s32 	%r546, %r545, 512;
	st.local.v4.u32 	[%rd22+112], {%r536, %r538, %r541, %r546};
	add.s32 	%r547, %r530, %r500;
	shr.u32 	%r548, %r502, 3;
	add.s32 	%r549, %r547, %r548;
	shr.u32 	%r550, %r541, 10;
	add.s32 	%r551, %r549, %r550;
	add.s32 	%r552, %r532, %r502;
	shr.u32 	%r553, %r506, 3;
	add.s32 	%r554, %r552, %r553;
	shr.u32 	%r555, %r546, 10;
	add.s32 	%r556, %r554, %r555;
	add.s32 	%r557, %r534, %r506;
	shr.u32 	%r558, %r510, 3;
	add.s32 	%r559, %r557, %r558;
	shr.u32 	%r560, %r551, 10;
	add.s32 	%r561, %r559, %r560;
	add.s32 	%r562, %r536, %r510;
	shr.u32 	%r563, %r514, 3;
	add.s32 	%r564, %r562, %r563;
	shr.u32 	%r565, %r556, 10;
	add.s32 	%r566, %r564, %r565;
	st.local.v4.u32 	[%rd22+128], {%r551, %r556, %r561, %r566};
	add.s32 	%r567, %r538, %r514;
	shr.u32 	%r568, %r518, 3;
	add.s32 	%r569, %r567, %r568;
	shr.u32 	%r570, %r561, 10;
	add.s32 	%r571, %r569, %r570;
	add.s32 	%r572, %r541, %r518;
	shr.u32 	%r573, %r523, 3;
	add.s32 	%r574, %r572, %r573;
	shr.u32 	%r575, %r566, 10;
	add.s32 	%r576, %r574, %r575;
	add.s32 	%r577, %r546, %r523;
	shr.u32 	%r578, %r526, 3;
	add.s32 	%r579, %r577, %r578;
	shr.u32 	%r580, %r571, 10;
	add.s32 	%r581, %r579, %r580;
	add.s32 	%r582, %r551, %r526;
	shr.u32 	%r583, %r528, 3;
	add.s32 	%r584, %r582, %r583;
	shr.u32 	%r585, %r576, 10;
	add.s32 	%r586, %r584, %r585;
	st.local.v4.u32 	[%rd22+144], {%r571, %r576, %r581, %r586};
	add.s32 	%r587, %r556, %r528;
	shr.u32 	%r588, %r530, 3;
	add.s32 	%r589, %r587, %r588;
	shr.u32 	%r590, %r581, 10;
	add.s32 	%r591, %r589, %r590;
	add.s32 	%r592, %r561, %r530;
	shr.u32 	%r593, %r532, 3;
	add.s32 	%r594, %r592, %r593;
	shr.u32 	%r595, %r586, 10;
	add.s32 	%r596, %r594, %r595;
	add.s32 	%r597, %r566, %r532;
	shr.u32 	%r598, %r534, 3;
	add.s32 	%r599, %r597, %r598;
	shr.u32 	%r600, %r591, 10;
	add.s32 	%r601, %r599, %r600;
	add.s32 	%r602, %r571, %r534;
	shr.u32 	%r603, %r536, 3;
	add.s32 	%r604, %r602, %r603;
	shr.u32 	%r605, %r596, 10;
	add.s32 	%r606, %r604, %r605;
	st.local.v4.u32 	[%rd22+160], {%r591, %r596, %r601, %r606};
	add.s32 	%r607, %r576, %r536;
	shr.u32 	%r608, %r538, 3;
	add.s32 	%r609, %r607, %r608;
	shr.u32 	%r610, %r601, 10;
	add.s32 	%r611, %r609, %r610;
	add.s32 	%r612, %r581, %r538;
	shr.u32 	%r613, %r541, 3;
	add.s32 	%r614, %r612, %r613;
	shr.u32 	%r615, %r606, 10;
	add.s32 	%r616, %r614, %r615;
	add.s32 	%r617, %r586, %r541;
	shr.u32 	%r618, %r546, 3;
	add.s32 	%r619, %r617, %r618;
	shr.u32 	%r620, %r611, 10;
	add.s32 	%r621, %r619, %r620;
	add.s32 	%r622, %r591, %r546;
	shr.u32 	%r623, %r551, 3;
	add.s32 	%r624, %r622, %r623;
	shr.u32 	%r625, %r616, 10;
	add.s32 	%r626, %r624, %r625;
	st.local.v4.u32 	[%rd22+176], {%r611, %r616, %r621, %r626};
	add.s32 	%r627, %r596, %r551;
	shr.u32 	%r628, %r556, 3;
	add.s32 	%r629, %r627, %r628;
	shr.u32 	%r630, %r621, 10;
	add.s32 	%r631, %r629, %r630;
	add.s32 	%r632, %r601, %r556;
	shr.u32 	%r633, %r561, 3;
	add.s32 	%r634, %r632, %r633;
	shr.u32 	%r635, %r626, 10;
	add.s32 	%r636, %r634, %r635;
	add.s32 	%r637, %r606, %r561;
	shr.u32 	%r638, %r566, 3;
	add.s32 	%r639, %r637, %r638;
	shr.u32 	%r640, %r631, 10;
	add.s32 	%r641, %r639, %r640;
	add.s32 	%r642, %r611, %r566;
	shr.u32 	%r643, %r571, 3;
	add.s32 	%r644, %r642, %r643;
	shr.u32 	%r645, %r636, 10;
	add.s32 	%r646, %r644, %r645;
	st.local.v4.u32 	[%rd22+192], {%r631, %r636, %r641, %r646};
	add.s32 	%r647, %r616, %r571;
	shr.u32 	%r648, %r576, 3;
	add.s32 	%r649, %r647, %r648;
	shr.u32 	%r650, %r641, 10;
	add.s32 	%r651, %r649, %r650;
	add.s32 	%r652, %r621, %r576;
	shr.u32 	%r653, %r581, 3;
	add.s32 	%r654, %r652, %r653;
	shr.u32 	%r655, %r646, 10;
	add.s32 	%r656, %r654, %r655;
	add.s32 	%r657, %r626, %r581;
	shr.u32 	%r658, %r586, 3;
	add.s32 	%r659, %r657, %r658;
	shr.u32 	%r660, %r651, 10;
	add.s32 	%r661, %r659, %r660;
	add.s32 	%r662, %r631, %r586;
	shr.u32 	%r663, %r591, 3;
	add.s32 	%r664, %r662, %r663;
	shr.u32 	%r665, %r656, 10;
	add.s32 	%r666, %r664, %r665;
	st.local.v4.u32 	[%rd22+208], {%r651, %r656, %r661, %r666};
	add.s32 	%r667, %r636, %r591;
	shr.u32 	%r668, %r596, 3;
	add.s32 	%r669, %r667, %r668;
	shr.u32 	%r670, %r661, 10;
	add.s32 	%r671, %r669, %r670;
	add.s32 	%r672, %r641, %r596;
	shr.u32 	%r673, %r601, 3;
	add.s32 	%r674, %r672, %r673;
	shr.u32 	%r675, %r666, 10;
	add.s32 	%r676, %r674, %r675;
	add.s32 	%r677, %r646, %r601;
	shr.u32 	%r678, %r606, 3;
	add.s32 	%r679, %r677, %r678;
	shr.u32 	%r680, %r671, 10;
	add.s32 	%r681, %r679, %r680;
	add.s32 	%r682, %r651, %r606;
	shr.u32 	%r683, %r611, 3;
	add.s32 	%r684, %r682, %r683;
	shr.u32 	%r685, %r676, 10;
	add.s32 	%r686, %r684, %r685;
	st.local.v4.u32 	[%rd22+224], {%r671, %r676, %r681, %r686};
	add.s32 	%r687, %r656, %r611;
	shr.u32 	%r688, %r616, 3;
	add.s32 	%r689, %r687, %r688;
	shr.u32 	%r690, %r681, 10;
	add.s32 	%r691, %r689, %r690;
	add.s32 	%r692, %r661, %r616;
	shr.u32 	%r693, %r621, 3;
	add.s32 	%r694, %r692, %r693;
	shr.u32 	%r695, %r686, 10;
	add.s32 	%r696, %r694, %r695;
	add.s32 	%r697, %r666, %r621;
	shr.u32 	%r698, %r626, 3;
	add.s32 	%r699, %r697, %r698;
	shr.u32 	%r700, %r691, 10;
	add.s32 	%r701, %r699, %r700;
	add.s32 	%r702, %r671, %r626;
	shr.u32 	%r703, %r631, 3;
	add.s32 	%r704, %r702, %r703;
	shr.u32 	%r705, %r696, 10;
	add.s32 	%r706, %r704, %r705;
	st.local.v4.u32 	[%rd22+240], {%r691, %r696, %r701, %r706};
	add.s64 	%rd21, %rd13, 8;
	mov.u32 	%r834, %r833;
	mov.u32 	%r835, %r833;
	mov.u32 	%r836, %r833;
	mov.u32 	%r837, %r833;
	mov.u32 	%r838, %r833;
	mov.u32 	%r839, %r833;
	mov.u32 	%r840, %r833;
	mov.u32 	%r841, %r833;
$L__BB0_5:
	shr.u32 	%r707, %r838, 6;
	shr.u32 	%r708, %r838, 11;
	xor.b32  	%r709, %r707, %r708;
	shr.u32 	%r710, %r838, 25;
	xor.b32  	%r711, %r709, %r710;
	and.b32  	%r712, %r838, %r839;
	not.b32 	%r713, %r838;
	and.b32  	%r714, %r840, %r713;
	or.b32  	%r715, %r712, %r714;
	ld.global.nc.u32 	%r716, [%rd21+-8];
	ld.local.v4.u32 	{%r717, %r718, %r719, %r720}, [%rd22];
	add.s32 	%r721, %r715, %r841;
	add.s32 	%r722, %r721, %r711;
	add.s32 	%r723, %r722, %r716;
	add.s32 	%r724, %r723, %r717;
	shr.u32 	%r725, %r834, 2;
	shr.u32 	%r726, %r834, 13;
	xor.b32  	%r727, %r725, %r726;
	shr.u32 	%r728, %r834, 22;
	xor.b32  	%r729, %r727, %r728;
	xor.b32  	%r730, %r835, %r836;
	and.b32  	%r731, %r834, %r730;
	and.b32  	%r732, %r835, %r836;
	xor.b32  	%r733, %r731, %r732;
	add.s32 	%r734, %r729, %r733;
	add.s32 	%r841, %r724, %r837;
	add.s32 	%r837, %r734, %r724;
	shr.u32 	%r735, %r841, 6;
	shr.u32 	%r736, %r841, 11;
	xor.b32  	%r737, %r735, %r736;
	shr.u32 	%r738, %r841, 25;
	xor.b32  	%r739, %r737, %r738;
	and.b32  	%r740, %r841, %r838;
	not.b32 	%r741, %r841;
	and.b32  	%r742, %r839, %r741;
	or.b32  	%r743, %r740, %r742;
	ld.global.nc.u32 	%r744, [%rd21+-4];
	add.s32 	%r745, %r743, %r840;
	add.s32 	%r746, %r745, %r739;
	add.s32 	%r747, %r746, %r744;
	add.s32 	%r748, %r747, %r718;
	shr.u32 	%r749, %r837, 2;
	shr.u32 	%r750, %r837, 13;
	xor.b32  	%r751, %r749, %r750;
	shr.u32 	%r752, %r837, 22;
	xor.b32  	%r753, %r751, %r752;
	xor.b32  	%r754, %r834, %r835;
	and.b32  	%r755, %r837, %r754;
	and.b32  	%r756, %r834, %r835;
	xor.b32  	%r757, %r755, %r756;
	add.s32 	%r758, %r753, %r757;
	add.s32 	%r840, %r748, %r836;
	add.s32 	%r836, %r758, %r748;
	shr.u32 	%r759, %r840, 6;
	shr.u32 	%r760, %r840, 11;
	xor.b32  	%r761, %r759, %r760;
	shr.u32 	%r762, %r840, 25;
	xor.b32  	%r763, %r761, %r762;
	and.b32  	%r764, %r840, %r841;
	not.b32 	%r765, %r840;
	and.b32  	%r766, %r838, %r765;
	or.b32  	%r767, %r764, %r766;
	ld.global.nc.u32 	%r768, [%rd21];
	add.s32 	%r769, %r767, %r839;
	add.s32 	%r770, %r769, %r763;
	add.s32 	%r771, %r770, %r768;
	add.s32 	%r772, %r771, %r719;
	shr.u32 	%r773, %r836, 2;
	shr.u32 	%r774, %r836, 13;
	xor.b32  	%r775, %r773, %r774;
	shr.u32 	%r776, %r836, 22;
	xor.b32  	%r777, %r775, %r776;
	xor.b32  	%r778, %r837, %r834;
	and.b32  	%r779, %r836, %r778;
	and.b32  	%r780, %r837, %r834;
	xor.b32  	%r781, %r779, %r780;
	add.s32 	%r782, %r777, %r781;
	add.s32 	%r839, %r772, %r835;
	add.s32 	%r835, %r782, %r772;
	shr.u32 	%r783, %r839, 6;
	shr.u32 	%r784, %r839, 11;
	xor.b32  	%r785, %r783, %r784;
	shr.u32 	%r786, %r839, 25;
	xor.b32  	%r787, %r785, %r786;
	and.b32  	%r788, %r839, %r840;
	not.b32 	%r789, %r839;
	and.b32  	%r790, %r841, %r789;
	or.b32  	%r791, %r788, %r790;
	ld.global.nc.u32 	%r792, [%rd21+4];
	add.s32 	%r793, %r791, %r838;
	add.s32 	%r794, %r793, %r787;
	add.s32 	%r795, %r794, %r792;
	add.s32 	%r796, %r795, %r720;
	shr.u32 	%r797, %r835, 2;
	shr.u32 	%r798, %r835, 13;
	xor.b32  	%r799, %r797, %r798;
	shr.u32 	%r800, %r835, 22;
	xor.b32  	%r801, %r799, %r800;
	xor.b32  	%r802, %r836, %r837;
	and.b32  	%r803, %r835, %r802;
	and.b32  	%r804, %r836, %r837;
	xor.b32  	%r805, %r803, %r804;
	add.s32 	%r806, %r801, %r805;
	add.s32 	%r838, %r796, %r834;
	add.s32 	%r834, %r806, %r796;
	add.s32 	%r833, %r833, 4;
	add.s64 	%rd22, %rd22, 16;
	add.s64 	%rd21, %rd21, 16;
	setp.ne.s32 	%p3, %r833, 64;
	@%p3 bra 	$L__BB0_5;
	mov.u32 	%r807, %tid.x;
	setp.ne.s32 	%p4, %r807, 0;
	shr.u32 	%r808, %r834, 24;
	cvt.u16.u32 	%rs1, %r808;
	st.shared.u8 	[_ZZ14sha256d_kernelPKhPhiE13shared_output], %rs1;
	{ .reg .b16 tmp; mov.b32 {tmp, %rs2}, %r834; }
	st.shared.u8 	[_ZZ14sha256d_kernelPKhPhiE13shared_output+1], %rs2;
	shr.u32 	%r809, %r834, 8;
	cvt.u16.u32 	%rs3, %r809;
	st.shared.u8 	[_ZZ14sha256d_kernelPKhPhiE13shared_output+2], %rs3;
	cvt.u16.u32 	%rs4, %r834;
	st.shared.u8 	[_ZZ14sha256d_kernelPKhPhiE13shared_output+3], %rs4;
	shr.u32 	%r810, %r835, 24;
	cvt.u16.u32 	%rs5, %r810;
	st.shared.u8 	[_ZZ14sha256d_kernelPKhPhiE13shared_output+4], %rs5;
	{ .reg .b16 tmp; mov.b32 {tmp, %rs6}, %r835; }
	st.shared.u8 	[_ZZ14sha256d_kernelPKhPhiE13shared_output+5], %rs6;
	shr.u32 	%r811, %r835, 8;
	cvt.u16.u32 	%rs7, %r811;
	st.shared.u8 	[_ZZ14sha256d_kernelPKhPhiE13shared_output+6], %rs7;
	cvt.u16.u32 	%rs8, %r835;
	st.shared.u8 	[_ZZ14sha256d_kernelPKhPhiE13shared_output+7], %rs8;
	shr.u32 	%r812, %r836, 24;
	cvt.u16.u32 	%rs9, %r812;
	st.shared.u8 	[_ZZ14sha256d_kernelPKhPhiE13shared_output+8], %rs9;
	{ .reg .b16 tmp; mov.b32 {tmp, %rs10}, %r836; }
	st.shared.u8 	[_ZZ14sha256d_kernelPKhPhiE13shared_output+9], %rs10;
	shr.u32 	%r813, %r836, 8;
	cvt.u16.u32 	%rs11, %r813;
	st.shared.u8 	[_ZZ14sha256d_kernelPKhPhiE13shared_output+10], %rs11;
	cvt.u16.u32 	%rs12, %r836;
	st.shared.u8 	[_ZZ14sha256d_kernelPKhPhiE13shared_output+11], %rs12;
	shr.u32 	%r814, %r837, 24;
	cvt.u16.u32 	%rs13, %r814;
	st.shared.u8 	[_ZZ14sha256d_kernelPKhPhiE13shared_output+12], %rs13;
	{ .reg .b16 tmp; mov.b32 {tmp, %rs14}, %r837; }
	st.shared.u8 	[_ZZ14sha256d_kernelPKhPhiE13shared_output+13], %rs14;
	shr.u32 	%r815, %r837, 8;
	cvt.u16.u32 	%rs15, %r815;
	st.shared.u8 	[_ZZ14sha256d_kernelPKhPhiE13shared_output+14], %rs15;
	cvt.u16.u32 	%rs16, %r837;
	st.shared.u8 	[_ZZ14sha256d_kernelPKhPhiE13shared_output+15], %rs16;
	shr.u32 	%r816, %r838, 24;
	cvt.u16.u32 	%rs17, %r816;
	st.shared.u8 	[_ZZ14sha256d_kernelPKhPhiE13shared_output+16], %rs17;
	{ .reg .b16 tmp; mov.b32 {tmp, %rs18}, %r838; }
	st.shared.u8 	[_ZZ14sha256d_kernelPKhPhiE13shared_output+17], %rs18;
	shr.u32 	%r817, %r838, 8;
	cvt.u16.u32 	%rs19, %r817;
	st.shared.u8 	[_ZZ14sha256d_kernelPKhPhiE13shared_output+18], %rs19;
	cvt.u16.u32 	%rs20, %r838;
	st.shared.u8 	[_ZZ14sha256d_kernelPKhPhiE13shared_output+19], %rs20;
	shr.u32 	%r818, %r839, 24;
	cvt.u16.u32 	%rs21, %r818;
	st.shared.u8 	[_ZZ14sha256d_kernelPKhPhiE13shared_output+20], %rs21;
	{ .reg .b16 tmp; mov.b32 {tmp, %rs22}, %r839; }
	st.shared.u8 	[_ZZ14sha256d_kernelPKhPhiE13shared_output+21], %rs22;
	shr.u32 	%r819, %r839, 8;
	cvt.u16.u32 	%rs23, %r819;
	st.shared.u8 	[_ZZ14sha256d_kernelPKhPhiE13shared_output+22], %rs23;
	cvt.u16.u32 	%rs24, %r839;
	st.shared.u8 	[_ZZ14sha256d_kernelPKhPhiE13shared_output+23], %rs24;
	shr.u32 	%r820, %r840, 24;
	cvt.u16.u32 	%rs25, %r820;
	st.shared.u8 	[_ZZ14sha256d_kernelPKhPhiE13shared_output+24], %rs25;
	{ .reg .b16 tmp; mov.b32 {tmp, %rs26}, %r840; }
	st.shared.u8 	[_ZZ14sha256d_kernelPKhPhiE13shared_output+25], %rs26;
	shr.u32 	%r821, %r840, 8;
	cvt.u16.u32 	%rs27, %r821;
	st.shared.u8 	[_ZZ14sha256d_kernelPKhPhiE13shared_output+26], %rs27;
	cvt.u16.u32 	%rs28, %r840;
	st.shared.u8 	[_ZZ14sha256d_kernelPKhPhiE13shared_output+27], %rs28;
	shr.u32 	%r822, %r841, 24;
	cvt.u16.u32 	%rs29, %r822;
	st.shared.u8 	[_ZZ14sha256d_kernelPKhPhiE13shared_output+28], %rs29;
	{ .reg .b16 tmp; mov.b32 {tmp, %rs30}, %r841; }
	st.shared.u8 	[_ZZ14sha256d_kernelPKhPhiE13shared_output+29], %rs30;
	shr.u32 	%r823, %r841, 8;
	cvt.u16.u32 	%rs31, %r823;
	st.shared.u8 	[_ZZ14sha256d_kernelPKhPhiE13shared_output+30], %rs31;
	cvt.u16.u32 	%rs32, %r841;
	st.shared.u8 	[_ZZ14sha256d_kernelPKhPhiE13shared_output+31], %rs32;
	@%p4 bra 	$L__BB0_8;
	ld.param.u64 	%rd19, [_Z14sha256d_kernelPKhPhi_param_1];
	cvta.to.global.u64 	%rd18, %rd19;
	st.global.u8 	[%rd18], %rs1;
	st.global.u8 	[%rd18+1], %rs2;
	st.global.u8 	[%rd18+2], %rs3;
	st.global.u8 	[%rd18+3], %rs4;
	st.global.u8 	[%rd18+4], %rs5;
	st.global.u8 	[%rd18+5], %rs6;
	st.global.u8 	[%rd18+6], %rs7;
	st.global.u8 	[%rd18+7], %rs8;
	st.global.u8 	[%rd18+8], %rs9;
	st.global.u8 	[%rd18+9], %rs10;
	st.global.u8 	[%rd18+10], %rs11;
	st.global.u8 	[%rd18+11], %rs12;
	st.global.u8 	[%rd18+12], %rs13;
	st.global.u8 	[%rd18+13], %rs14;
	st.global.u8 	[%rd18+14], %rs15;
	st.global.u8 	[%rd18+15], %rs16;
	st.global.u8 	[%rd18+16], %rs17;
	st.global.u8 	[%rd18+17], %rs18;
	st.global.u8 	[%rd18+18], %rs19;
	st.global.u8 	[%rd18+19], %rs20;
	st.global.u8 	[%rd18+20], %rs21;
	st.global.u8 	[%rd18+21], %rs22;
	st.global.u8 	[%rd18+22], %rs23;
	st.global.u8 	[%rd18+23], %rs24;
	st.global.u8 	[%rd18+24], %rs25;
	st.global.u8 	[%rd18+25], %rs26;
	st.global.u8 	[%rd18+26], %rs27;
	st.global.u8 	[%rd18+27], %rs28;
	st.global.u8 	[%rd18+28], %rs29;
	st.global.u8 	[%rd18+29], %rs30;
	st.global.u8 	[%rd18+30], %rs31;
	st.global.u8 	[%rd18+31], %rs32;
$L__BB0_8:
	ret;

}


// ===== COMPILED SASS (sm_100) =====

	.target	sm_100

	.elftype	@"ET_EXEC"


//--------------------- .note.nv.tkinfo           --------------------------
	.section	.note.nv.tkinfo,"",@"SHT_NOTE"
	.sectionflags	@"SHF_NOTE_NV_TKINFO"
	.tkinfo
        /*0018*/ 	.word	0x00000002
        /*0030*/ 	.string	""
        /*0030*/ 	.string	"ptxas"
        /*0030*/ 	.string	"Cuda compilation tools, release 13.0, V13.0.88"
        /*0030*/ 	.string	"Build cuda_13.0.r13.0/compiler.36424714_0"
        /*0030*/ 	.string	"-arch sm_100 -m 64 "



//--------------------- .note.nv.cuinfo           --------------------------
	.section	.note.nv.cuinfo,"",@"SHT_NOTE"
	.sectionflags	@"SHF_NOTE_NV_CUINFO"
        /*0018*/ 	.short	0x0002
        /*001a*/ 	.short	0x0064
        /*001c*/ 	.short	0x0082
	.zero		2


//--------------------- .nv.info                  --------------------------
	.section	.nv.info,"",@"SHT_CUDA_INFO"
	.align	4


	//----- nvinfo : EIATTR_REGCOUNT
	.align		4
        /*0000*/ 	.byte	0x04, 0x2f
        /*0002*/ 	.short	(.L_2 - .L_1)
	.align		4
.L_1:
        /*0004*/ 	.word	index@(_Z14sha256d_kernelPKhPhi)
        /*0008*/ 	.word	0x00000028


	//----- nvinfo : EIATTR_FRAME_SIZE
	.align		4
.L_2:
        /*000c*/ 	.byte	0x04, 0x11
        /*000e*/ 	.short	(.L_4 - .L_3)
	.align		4
.L_3:
        /*0010*/ 	.word	index@(_Z14sha256d_kernelPKhPhi)
        /*0014*/ 	.word	0x00000100


	//----- nvinfo : EIATTR_MIN_STACK_SIZE
	.align		4
.L_4:
        /*0018*/ 	.byte	0x04, 0x12
        /*001a*/ 	.short	(.L_6 - .L_5)
	.align		4
.L_5:
        /*001c*/ 	.word	index@(_Z14sha256d_kernelPKhPhi)
        /*0020*/ 	.word	0x00000100
.L_6:


//--------------------- .nv.compat                --------------------------
	.section	.nv.compat,"",@"SHT_CUDA_COMPAT_INFO"
	.align	4
        /*0000*/ 	.byte	0x02, 0x09, 0x00, 0x00, 0x02, 0x02, 0x01, 0x00, 0x02, 0x05, 0x05, 0x00, 0x03, 0x07, 0x01, 0x01
        /*0010*/ 	.byte	0x02, 0x03, 0x00, 0x00, 0x02, 0x06, 0x01, 0x00, 0x04, 0x0b, 0x08, 0x00, 0x09, 0x00, 0x00, 0x00
        /*0020*/ 	.byte	0x00, 0x00, 0x00, 0x00


//--------------------- .nv.info._Z14sha256d_kernelPKhPhi --------------------------
	.section	.nv.info._Z14sha256d_kernelPKhPhi,"",@"SHT_CUDA_INFO"
	.sectionflags	@""
	.align	4


	//----- nvinfo : EIATTR_CUDA_API_VERSION
	.align		4
        /*0000*/ 	.byte	0x04, 0x37
        /*0002*/ 	.short	(.L_8 - .L_7)
.L_7:
        /*0004*/ 	.word	0x00000082


	//----- nvinfo : EIATTR_KPARAM_INFO
	.align		4
.L_8:
        /*0008*/ 	.byte	0x04, 0x17
        /*000a*/ 	.short	(.L_10 - .L_9)
.L_9:
        /*000c*/ 	.word	0x00000000
        /*0010*/ 	.short	0x0002
        /*0012*/ 	.short	0x0010
        /*0014*/ 	.byte	0x00, 0xf0, 0x11, 0x00


	//----- nvinfo : EIATTR_KPARAM_INFO
	.align		4
.L_10:
        /*0018*/ 	.byte	0x04, 0x17
        /*001a*/ 	.short	(.L_12 - .L_11)
.L_11:
        /*001c*/ 	.word	0x00000000
        /*0020*/ 	.short	0x0001
        /*0022*/ 	.short	0x0008
        /*0024*/ 	.byte	0x00, 0xf5, 0x21, 0x00


	//----- nvinfo : EIATTR_KPARAM_INFO
	.align		4
.L_12:
        /*0028*/ 	.byte	0x04, 0x17
        /*002a*/ 	.short	(.L_14 - .L_13)
.L_13:
        /*002c*/ 	.word	0x00000000
        /*0030*/ 	.short	0x0000
        /*0032*/ 	.short	0x0000
        /*0034*/ 	.byte	0x00, 0xf5, 0x21, 0x00


	//----- nvinfo : EIATTR_SPARSE_MMA_MASK
	.align		4
.L_14:
        /*0038*/ 	.byte	0x03, 0x50
        /*003a*/ 	.short	0x0000


	//----- nvinfo : EIATTR_MAXREG_COUNT
	.align		4
        /*003c*/ 	.byte	0x03, 0x1b
        /*003e*/ 	.short	0x00ff


	//----- nvinfo : EIATTR_NUM_BARRIERS
	.align		4
        /*0040*/ 	.byte	0x02, 0x4c
        /*0042*/ 	.byte	0x01
	.zero		1


	//----- nvinfo : EIATTR_MERCURY_ISA_VERSION
	.align		4
        /*0044*/ 	.byte	0x03, 0x5f
        /*0046*/ 	.short	0x0101


	//----- nvinfo : EIATTR_VRC_CTA_INIT_COUNT
	.align		4
        /*0048*/ 	.byte	0x02, 0x4a
	.zero		1
	.zero		1


	//----- nvinfo : EIATTR_EXIT_INSTR_OFFSETS
	.align		4
        /*004c*/ 	.byte	0x04, 0x1c
        /*004e*/ 	.short	(.L_16 - .L_15)


	//   ....[0]....
.L_15:
        /*0050*/ 	.word	0x00002f20


	//   ....[1]....
        /*0054*/ 	.word	0x000031c0


	//----- nvinfo : EIATTR_CRS_STACK_SIZE
	.align		4
.L_16:
        /*0058*/ 	.byte	0x04, 0x1e
        /*005a*/ 	.short	(.L_18 - .L_17)
.L_17:
        /*005c*/ 	.word	0x00000000


	//----- nvinfo : EIATTR_CBANK_PARAM_SIZE
	.align		4
.L_18:
        /*0060*/ 	.byte	0x03, 0x19
        /*0062*/ 	.short	0x0014


	//----- nvinfo : EIATTR_PARAM_CBANK
	.align		4
        /*0064*/ 	.byte	0x04, 0x0a
        /*0066*/ 	.short	(.L_20 - .L_19)
	.align		4
.L_19:
        /*0068*/ 	.word	index@(.nv.constant0._Z14sha256d_kernelPKhPhi)
        /*006c*/ 	.short	0x0380
        /*006e*/ 	.short	0x0014


	//----- nvinfo : EIATTR_SW_WAR
	.align		4
.L_20:
        /*0070*/ 	.byte	0x04, 0x36
        /*0072*/ 	.short	(.L_22 - .L_21)
.L_21:
        /*0074*/ 	.word	0x00000008
.L_22:


//--------------------- .nv.callgraph             --------------------------
	.section	.nv.callgraph,"",@"SHT_CUDA_CALLGRAPH"
	.align	4
	.sectionentsize	8
	.align		4
        /*0000*/ 	.word	0x00000000
	.align		4
        /*0004*/ 	.word	0xffffffff
	.align		4
        /*0008*/ 	.word	0x00000000
	.align		4
        /*000c*/ 	.word	0xfffffffe
	.align		4
        /*0010*/ 	.word	0x00000000
	.align		4
        /*0014*/ 	.word	0xfffffffd
	.align		4
        /*0018*/ 	.word	0x00000000
	.align		4
        /*001c*/ 	.word	0xfffffffc


//--------------------- .nv.constant4             --------------------------
	.section	.nv.constant4,"a",@progbits
	.align	8
	.align		8
.nv.constant4:
        /*0000*/ 	.dword	K


//--------------------- .text._Z14sha256d_kernelPKhPhi --------------------------
	.section	.text._Z14sha256d_kernelPKhPhi,"ax",@progbits
	.align	128
        .global         _Z14sha256d_kernelPKhPhi
        .type           _Z14sha256d_kernelPKhPhi,@function
        .size           _Z14sha256d_kernelPKhPhi,(.L_x_5 - _Z14sha256d_kernelPKhPhi)
        .other          _Z14sha256d_kernelPKhPhi,@"STO_CUDA_ENTRY STV_DEFAULT"
_Z14sha256d_kernelPKhPhi:
.text._Z14sha256d_kernelPKhPhi:
[----:B------:R-:W0:Y:S01]  /*0000*/  LDC R1, c[0x0][0x37c] ;  /* 0x0000df00ff017b82 */ /* 0x000e220000000800 */
[----:B------:R-:W1:Y:S01]  /*0010*/  S2R R0, SR_TID.X ;  /* 0x0000000000007919 */ /* 0x000e620000002100 */
[----:B------:R-:W2:Y:S01]  /*0020*/  LDCU.64 UR10, c[0x0][0x358] ;  /* 0x00006b00ff0a77ac */ /* 0x000ea20008000a00 */
[----:B------:R-:W-:Y:S01]  /*0030*/  BSSY.RECONVERGENT B0, `(.L_x_0) ;  /* 0x0000088000007945 */ /* 0x000fe20003800200 */
[----:B0-----:R-:W-:Y:S01]  /*0040*/  VIADD R1, R1, 0xffffff00 ;  /* 0xffffff0001017836 */ /* 0x001fe20000000000 */
[----:B-1----:R-:W-:-:S13]  /*0050*/  ISETP.NE.AND P0, PT, R0, RZ, PT ;  /* 0x000000ff0000720c */ /* 0x002fda0003f05270 */
[----:B--2---:R-:W-:Y:S05]  /*0060*/  @P0 BRA `(.L_x_1) ;  /* 0x0000000800100947 */ /* 0x004fea0003800000 */
[----:B------:R-:W0:Y:S02]  /*0070*/  LDC.64 R2, c[0x0][0x380] ;  /* 0x0000e000ff027b82 */ /* 0x000e240000000a00 */
[----:B0-----:R-:W2:Y:S04]  /*0080*/  LDG.E.U8 R17, desc[UR10][R2.64] ;  /* 0x0000000a02117981 */ /* 0x001ea8000c1e1100 */
[----:B------:R-:W3:Y:S04]  /*0090*/  LDG.E.U8 R0, desc[UR10][R2.64+0x1] ;  /* 0x0000010a02007981 */ /* 0x000ee8000c1e1100 */
[----:B------:R-:W4:Y:S04]  /*00a0*/  LDG.E.U8 R4, desc[UR10][R2.64+0x2] ;  /* 0x0000020a02047981 */ /* 0x000f28000c1e1100 */
[----:B------:R-:W5:Y:S04]  /*00b0*/  LDG.E.U8 R5, desc[UR10][R2.64+0x3] ;  /* 0x0000030a02057981 */ /* 0x000f68000c1e1100 */
        /* <DEDUP_REMOVED lines=10> */
[----:B------:R-:W5:Y:S01]  /*0160*/  LDG.E.U8 R16, desc[UR10][R2.64+0xe] ;  /* 0x00000e0a02107981 */ /* 0x000f62000c1e1100 */
[----:B------:R-:W0:Y:S01]  /*0170*/  S2UR UR5, SR_CgaCtaId ;  /* 0x00000000000579c3 */ /* 0x000e220000008800 */
[----:B------:R-:W-:-:S02]  /*0180*/  UMOV UR4, 0x400 ;  /* 0x0000040000047882 */ /* 0x000fc40000000000 */
[----:B------:R-:W5:Y:S04]  /*0190*/  LDG.E.U8 R18, desc[UR10][R2.64+0x1e] ;  /* 0x00001e0a02127981 */ /* 0x000f68000c1e1100 */
[----:B------:R-:W5:Y:S04]  /*01a0*/  LDG.E.U8 R19, desc[UR10][R2.64+0x1f] ;  /* 0x00001f0a02137981 */ /* 0x000f68000c1e1100 */
[----:B------:R-:W5:Y:S04]  /*01b0*/  LDG.E.U8 R20, desc[UR10][R2.64+0x20] ;  /* 0x0000200a02147981 */ /* 0x000f68000c1e1100 */
[----:B------:R-:W5:Y:S04]  /*01c0*/  LDG.E.U8 R21, desc[UR10][R2.64+0x21] ;  /* 0x0000210a02157981 */ /* 0x000f68000c1e1100 */
[----:B------:R-:W5:Y:S04]  /*01d0*/  LDG.E.U8 R22, desc[UR10][R2.64+0x22] ;  /* 0x0000220a02167981 */ /* 0x000f68000c1e1100 */
[----:B------:R-:W5:Y:S01]  /*01e0*/  LDG.E.U8 R23, desc[UR10][R2.64+0x23] ;  /* 0x0000230a02177981 */ /* 0x000f62000c1e1100 */
[----:B0-----:R-:W-:-:S03]  /*01f0*/  ULEA UR4, UR5, UR4, 0x18 ;  /* 0x0000000405047291 */ /* 0x001fc6000f8ec0ff */
[----:B------:R-:W5:Y:S04]  /*0200*/  LDG.E.U8 R24, desc[UR10][R2.64+0x24] ;  /* 0x0000240a02187981 */ /* 0x000f68000c1e1100 */
[----:B------:R-:W5:Y:S04]  /*0210*/  LDG.E.U8 R25, desc[UR10][R2.64+0x25] ;  /* 0x0000250a02197981 */ /* 0x000f68000c1e1100 */
[----:B------:R-:W5:Y:S04]  /*0220*/  LDG.E.U8 R26, desc[UR10][R2.64+0x26] ;  /* 0x0000260a021a7981 */ /* 0x000f68000c1e1100 */
[----:B------:R-:W5:Y:S04]  /*0230*/  LDG.E.U8 R27, desc[UR10][R2.64+0x3f] ;  /* 0x00003f0a021b7981 */ /* 0x000f68000c1e1100 */
[----:B--2---:R-:W-:Y:S04]  /*0240*/  STS.U8 [UR4], R17 ;  /* 0x00000011ff007988 */ /* 0x004fe80008000004 */
[----:B---3--:R0:W-:Y:S04]  /*0250*/  STS.U8 [UR4+0x1], R0 ;  /* 0x00000100ff007988 */ /* 0x0081e80008000004 */
[----:B----4-:R1:W-:Y:S04]  /*0260*/  STS.U8 [UR4+0x2], R4 ;  /* 0x00000204ff007988 */ /* 0x0103e80008000004 */
[----:B-----5:R2:W-:Y:S04]  /*0270*/  STS.U8 [UR4+0x3], R5 ;  /* 0x00000305ff007988 */ /* 0x0205e80008000004 */
[----:B------:R3:W-:Y:S04]  /*0280*/  STS.U8 [UR4+0x4], R6 ;  /* 0x00000406ff007988 */ /* 0x0007e80008000004 */
        /* <DEDUP_REMOVED lines=10> */
[----:B0-----:R-:W5:Y:S04]  /*0330*/  LDG.E.U8 R0, desc[UR10][R2.64+0xf] ;  /* 0x00000f0a02007981 */ /* 0x001f68000c1e1100 */
[----:B-1----:R-:W5:Y:S04]  /*0340*/  LDG.E.U8 R4, desc[UR10][R2.64+0x10] ;  /* 0x0000100a02047981 */ /* 0x002f68000c1e1100 */
[----:B--2---:R-:W2:Y:S04]  /*0350*/  LDG.E.U8 R5, desc[UR10][R2.64+0x11] ;  /* 0x0000110a02057981 */ /* 0x004ea8000c1e1100 */
[----:B---3--:R-:W3:Y:S04]  /*0360*/  LDG.E.U8 R6, desc[UR10][R2.64+0x12] ;  /* 0x0000120a02067981 */ /* 0x008ee8000c1e1100 */
[----:B----4-:R-:W4:Y:S04]  /*0370*/  LDG.E.U8 R7, desc[UR10][R2.64+0x13] ;  /* 0x0000130a02077981 */ /* 0x010f28000c1e1100 */
[----:B-----5:R-:W5:Y:S04]  /*0380*/  LDG.E.U8 R8, desc[UR10][R2.64+0x14] ;  /* 0x0000140a02087981 */ /* 0x020f68000c1e1100 */
        /* <DEDUP_REMOVED lines=29> */
[----:B--2---:R2:W-:Y:S04]  /*0560*/  STS.U8 [UR4+0x11], R5 ;  /* 0x00001105ff007988 */ /* 0x0045e80008000004 */
        /* <DEDUP_REMOVED lines=51> */
[----:B------:R0:W-:Y:S02]  /*08a0*/  STS.U8 [UR4+0x35], R17 ;  /* 0x00003511ff007988 */ /* 0x0001e40008000004 */
.L_x_1:
[----:B------:R-:W-:Y:S05]  /*08b0*/  BSYNC.RECONVERGENT B0 ;  /* 0x0000000000007941 */ /* 0x000fea0003800200 */
.L_x_0:
[----:B------:R-:W1:Y:S08]  /*08c0*/  S2UR UR5, SR_CgaCtaId ;  /* 0x00000000000579c3 */ /* 0x000e700000008800 */
[----:B------:R-:W-:Y:S01]  /*08d0*/  BAR.SYNC.DEFER_BLOCKING 0x0 ;  /* 0x0000000000007b1d */ /* 0x000fe20000010000 */
[----:B------:R-:W-:Y:S01]  /*08e0*/  IMAD.MOV.U32 R29, RZ, RZ, RZ ;  /* 0x000000ffff1d7224 */ /* 0x000fe200078e00ff */
[----:B------:R-:W-:-:S02]  /*08f0*/  CS2R R30, SRZ ;  /* 0x00000000001e7805 */ /* 0x000fc4000001ff00 */
[----:B------:R-:W-:Y:S02]  /*0900*/  CS2R R32, SRZ ;  /* 0x0000000000207805 */ /* 0x000fe4000001ff00 */
[----:B------:R-:W-:Y:S01]  /*0910*/  CS2R R34, SRZ ;  /* 0x0000000000227805 */ /* 0x000fe2000001ff00 */
[----:B------:R-:W-:Y:S01]  /*0920*/  UMOV UR4, 0x400 ;  /* 0x0000040000047882 */ /* 0x000fe20000000000 */
[----:B------:R-:W2:Y:S01]  /*0930*/  LDCU.64 UR8, c[0x4][URZ] ;  /* 0x01000000ff0877ac */ /* 0x000ea20008000a00 */
[----:B------:R-:W-:Y:S01]  /*0940*/  UMOV UR6, URZ ;  /* 0x000000ff00067c82 */ /* 0x000fe20008000000 */
[----:B-1----:R-:W-:-:S03]  /*0950*/  ULEA UR7, UR5, UR4, 0x18 ;  /* 0x0000000405077291 */ /* 0x002fc6000f8ec0ff */
[----:B------:R-:W-:Y:S01]  /*0960*/  UMOV UR4, URZ ;  /* 0x000000ff00047c82 */ /* 0x000fe20008000000 */
[----:B------:R-:W-:-:S05]  /*0970*/  UMOV UR5, URZ ;  /* 0x000000ff00057c82 */ /* 0x000fca0008000000 */
[----:B0-----:R-:W-:Y:S04]  /*0980*/  LDS.U8 R0, [UR7+0x31] ;  /* 0x00003107ff007984 */ /* 0x001fe80008000000 */
[----:B------:R-:W0:Y:S04]  /*0990*/  LDS.U8 R9, [UR7+0x30] ;  /* 0x00003007ff097984 */ /* 0x000e280008000000 */
[----:B------:R-:W-:Y:S04]  /*09a0*/  LDS.U8 R5, [UR7+0x35] ;  /* 0x00003507ff057984 */ /* 0x000fe80008000000 */
[----:B------:R-:W1:Y:S04]  /*09b0*/  LDS.U8 R8, [UR7+0x34] ;  /* 0x00003407ff087984 */ /* 0x000e680008000000 */
[----:B------:R-:W3:Y:S04]  /*09c0*/  LDS.U8 R3, [UR7+0x32] ;  /* 0x00003207ff037984 */ /* 0x000ee80008000000 */
[----:B------:R-:W-:Y:S04]  /*09d0*/  LDS.U8 R2, [UR7+0x1] ;  /* 0x00000107ff027984 */ /* 0x000fe80008000000 */
[----:B------:R-:W4:Y:S04]  /*09e0*/  LDS.U8 R21, [UR7+0x2] ;  /* 0x00000207ff157984 */ /* 0x000f280008000000 */
[----:B------:R-:W-:Y:S04]  /*09f0*/  LDS.U8 R15, [UR7+0xd] ;  /* 0x00000d07ff0f7984 */ /* 0x000fe80008000000 */
[----:B------:R-:W5:Y:S04]  /*0a00*/  LDS.U8 R20, [UR7+0xc] ;  /* 0x00000c07ff147984 */ /* 0x000f680008000000 */
[----:B------:R-:W2:Y:S04]  /*0a10*/  LDS.U8 R6, [UR7+0x36] ;  /* 0x00003607ff067984 */ /* 0x000ea80008000000 */
[----:B------:R-:W2:Y:S04]  /*0a20*/  LDS.U8 R4, [UR7+0x33] ;  /* 0x00003307ff047984 */ /* 0x000ea80008000000 */
[----:B------:R-:W2:Y:S01]  /*0a30*/  LDS.U8 R7, [UR7+0x37] ;  /* 0x00003707ff077984 */ /* 0x000ea20008000000 */
[----:B0-----:R-:W-:-:S03]  /*0a40*/  IMAD R0, R9, 0x100, R0 ;  /* 0x0000010009007824 */ /* 0x001fc600078e0200 */
[----:B------:R-:W0:Y:S04]  /*0a50*/  LDS.U8 R19, [UR7+0xe] ;  /* 0x00000e07ff137984 */ /* 0x000e280008000000 */
[----:B------:R-:W-:Y:S01]  /*0a60*/  LDS.U8 R22, [UR7+0x5] ;  /* 0x00000507ff167984 */ /* 0x000fe20008000000 */
[----:B-1----:R-:W-:-:S03]  /*0a70*/  IMAD R9, R8, 0x100, R5 ;  /* 0x0000010008097824 */ /* 0x002fc600078e0205 */
[----:B------:R-:W1:Y:S01]  /*0a80*/  LDS.U8 R23, [UR7+0x4] ;  /* 0x00000407ff177984 */ /* 0x000e620008000000 */
[----:B---3--:R-:W-:Y:S02]  /*0a90*/  IMAD R5, R0, 0x100, R3 ;  /* 0x0000010000057824 */ /* 0x008fe400078e0203 */
[----:B------:R-:W-:Y:S01]  /*0aa0*/  IMAD.MOV.U32 R0, RZ, RZ, R1 ;  /* 0x000000ffff007224 */ /* 0x000fe200078e0001 */
[----:B------:R-:W-:Y:S04]  /*0ab0*/  LDS.U8 R12, [UR7+0x9] ;  /* 0x00000907ff0c7984 */ /* 0x000fe80008000000 */
[----:B------:R-:W3:Y:S01]  /*0ac0*/  LDS.U8 R13, [UR7+0x8] ;  /* 0x00000807ff0d7984 */ /* 0x000ee20008000000 */
[----:B----4-:R-:W-:-:S03]  /*0ad0*/  IMAD R21, R2, 0x100, R21 ;  /* 0x0000010002157824 */ /* 0x010fc600078e0215 */
[----:B------:R-:W-:Y:S04]  /*0ae0*/  LDS.U8 R10, [UR7+0x11] ;  /* 0x00001107ff0a7984 */ /* 0x000fe80008000000 */
[----:B------:R-:W4:Y:S01]  /*0af0*/  LDS.U8 R11, [UR7+0x10] ;  /* 0x00001007ff0b7984 */ /* 0x000f220008000000 */
[----:B-----5:R-:W-:-:S03]  /*0b00*/  IMAD R20, R20, 0x100, R15 ;  /* 0x0000010014147824 */ /* 0x020fc600078e020f */
[----:B------:R-:W5:Y:S01]  /*0b10*/  LDS.U8 R18, [UR7+0xa] ;  /* 0x00000a07ff127984 */ /* 0x000f620008000000 */
[----:B--2---:R-:W-:-:S03]  /*0b20*/  IMAD R6, R9, 0x100, R6 ;  /* 0x0000010009067824 */ /* 0x004fc600078e0206 */
[----:B------:R-:W2:Y:S01]  /*0b30*/  LDS.U8 R16, [UR7+0x3] ;  /* 0x00000307ff107984 */ /* 0x000ea20008000000 */
[----:B------:R-:W-:-:S03]  /*0b40*/  IMAD.U32 R4, R5, 0x100, R4 ;  /* 0x0000010005047824 */ /* 0x000fc600078e0004 */
[----:B------:R-:W2:Y:S01]  /*0b50*/  LDS.U8 R17, [UR7+0x6] ;  /* 0x00000607ff117984 */ /* 0x000ea20008000000 */
[----:B------:R-:W-:Y:S02]  /*0b60*/  IMAD.U32 R5, R6, 0x100, R7 ;  /* 0x0000010006057824 */ /* 0x000fe400078e0007 */
[----:B------:R-:W-:Y:S01]  /*0b70*/  IMAD.MOV.U32 R7, RZ, RZ, 0x200 ;  /* 0x00000200ff077424 */ /* 0x000fe200078e00ff */
[----:B------:R-:W-:Y:S01]  /*0b80*/  LDS.U8 R3, [UR7+0x15] ;  /* 0x00001507ff037984 */ /* 0x000fe20008000000 */
[----:B0-----:R-:W-:Y:S02]  /*0b90*/  IMAD R19, R20, 0x100, R19 ;  /* 0x0000010014137824 */ /* 0x001fe400078e0213 */
[----:B------:R-:W-:Y:S01]  /*0ba0*/  IMAD.MOV.U32 R6, RZ, RZ, RZ ;  /* 0x000000ffff067224 */ /* 0x000fe200078e00ff */
[----:B------:R-:W0:Y:S04]  /*0bb0*/  LDS.U8 R14, [UR7+0x14] ;  /* 0x00001407ff0e7984 */ /* 0x000e280008000000 */
[----:B------:R-:W-:Y:S01]  /*0bc0*/  LDS.U8 R2, [UR7+0x19] ;  /* 0x00001907ff027984 */ /* 0x000fe20008000000 */
[----:B-1----:R-:W-:-:S03]  /*0bd0*/  IMAD R22, R23, 0x100, R22 ;  /* 0x0000010017167824 */ /* 0x002fc600078e0216 */
[----:B------:R-:W1:Y:S04]  /*0be0*/  LDS.U8 R25, [UR7+0x18] ;  /* 0x00001807ff197984 */ /* 0x000e680008000000 */
[----:B------:R-:W-:Y:S01]  /*0bf0*/  LDS.U8 R15, [UR7+0x1d] ;  /* 0x00001d07ff0f7984 */ /* 0x000fe20008000000 */
[----:B---3--:R-:W-:-:S03]  /*0c00*/  IMAD R13, R13, 0x100, R12 ;  /* 0x000001000d0d7824 */ /* 0x008fc600078e020c */
[----:B------:R-:W3:Y:S04]  /*0c10*/  LDS.U8 R20, [UR7+0x1c] ;  /* 0x00001c07ff147984 */ /* 0x000ee80008000000 */
[----:B------:R-:W-:Y:S01]  /*0c20*/  LDS.U8 R23, [UR7+0x25] ;  /* 0x00002507ff177984 */ /* 0x000fe20008000000 */
[----:B----4-:R-:W-:-:S03]  /*0c30*/  IMAD R27, R11, 0x100, R10 ;  /* 0x000001000b1b7824 */ /* 0x010fc600078e020a */
[----:B------:R-:W4:Y:S01]  /*0c40*/  LDS.U8 R24, [UR7+0x24] ;  /* 0x00002407ff187984 */ /* 0x000f220008000000 */
[----:B-----5:R-:W-:-:S03]  /*0c50*/  IMAD R18, R13, 0x100, R18 ;  /* 0x000001000d127824 */ /* 0x020fc600078e0212 */
[----:B------:R-:W-:Y:S01]  /*0c60*/  STL.128 [R0+0x30], R4 ;  /* 0x0000300400007387 */ /* 0x000fe20000100c00 */
[----:B--2---:R-:W-:-:S03]  /*0c70*/  IMAD.U32 R16, R21, 0x100, R16 ;  /* 0x0000010015107824 */ /* 0x004fc600078e0010 */
[----:B------:R-:W2:Y:S01]  /*0c80*/  LDS.U8 R10, [UR7+0x1a] ;  /* 0x00001a07ff0a7984 */ /* 0x000ea20008000000 */
[----:B------:R-:W-:Y:S02]  /*0c90*/  IMAD R17, R22, 0x100, R17 ;  /* 0x0000010016117824 */ /* 0x000fe400078e0211 */
[----:B------:R-:W-:Y:S01]  /*0ca0*/  VIADD R16, R16, 0x80000000 ;  /* 0x8000000010107836 */ /* 0x000fe20000000000 */
[----:B------:R-:W5:Y:S04]  /*0cb0*/  LDS.U8 R11, [UR7+0x1e] ;  /* 0x00001e07ff0b7984 */ /* 0x000f680008000000 */
[----:B------:R-:W-:Y:S01]  /*0cc0*/  LDS.U8 R6, [UR7+0x29] ;  /* 0x00002907ff067984 */ /* 0x000fe20008000000 */
[----:B0-----:R-:W-:-:S03]  /*0cd0*/  IMAD R26, R14, 0x100, R3 ;  /* 0x000001000e1a7824 */ /* 0x001fc600078e0203 */
[----:B------:R-:W0:Y:S04]  /*0ce0*/  LDS.U8 R7, [UR7+0x28] ;  /* 0x00002807ff077984 */ /* 0x000e280008000000 */
[----:B------:R-:W0:Y:S01]  /*0cf0*/  LDS.U8 R9, [UR7+0x16] ;  /* 0x00001607ff097984 */ /* 0x000e220008000000 */
[----:B-1----:R-:W-:-:S03]  /*0d00*/  IMAD R25, R25, 0x100, R2 ;  /* 0x0000010019197824 */ /* 0x002fc600078e0202 */
[----:B------:R-:W1:Y:S04]  /*0d10*/  LDS.U8 R13, [UR7+0x26] ;  /* 0x00002607ff0d7984 */ /* 0x000e680008000000 */
[----:B------:R-:W-:Y:S01]  /*0d20*/  LDS.U8 R21, [UR7+0x21] ;  /* 0x00002107ff157984 */ /* 0x000fe20008000000 */
[----:B---3--:R-:W-:-:S03]  /*0d30*/  IMAD R20, R20, 0x100, R15 ;  /* 0x0000010014147824 */ /* 0x008fc600078e020f */
[----:B------:R-:W3:Y:S04]  /*0d40*/  LDS.U8 R22, [UR7+0x20] ;  /* 0x00002007ff167984 */ /* 0x000ee80008000000 */
[----:B------:R-:W3:Y:S01]  /*0d50*/  LDS.U8 R14, [UR7+0x2a] ;  /* 0x00002a07ff0e7984 */ /* 0x000ee20008000000 */
[----:B----4-:R-:W-:-:S03]  /*0d60*/  IMAD R24, R24, 0x100, R23 ;  /* 0x0000010018187824 */ /* 0x010fc600078e0217 */
[----:B------:R-:W-:Y:S04]  /*0d70*/  LDS.U8 R3, [UR7+0x2d] ;  /* 0x00002d07ff037984 */ /* 0x000fe80008000000 */
[----:B------:R-:W4:Y:S01]  /*0d80*/  LDS.U8 R28, [UR7+0x2c] ;  /* 0x00002c07ff1c7984 */ /* 0x000f220008000000 */
[----:B--2---:R-:W-:-:S03]  /*0d90*/  IMAD R10, R25, 0x100, R10 ;  /* 0x00000100190a7824 */ /* 0x004fc600078e020a */
[----:B------:R-:W2:Y:S01]  /*0da0*/  LDS.U8 R12, [UR7+0x22] ;  /* 0x00002207ff0c7984 */ /* 0x000ea20008000000 */
[----:B-----5:R-:W-:-:S03]  /*0db0*/  IMAD R11, R20, 0x100, R11 ;  /* 0x00000100140b7824 */ /* 0x020fc600078e020b */
[----:B------:R-:W5:Y:S04]  /*0dc0*/  LDS.U8 R2, [UR7+0x2e] ;  /* 0x00002e07ff027984 */ /* 0x000f680008000000 */
[----:B------:R-:W5:Y:S01]  /*0dd0*/  LDS.U8 R8, [UR7+0x12] ;  /* 0x00001207ff087984 */ /* 0x000f620008000000 */
[----:B0-----:R-:W-:-:S03]  /*0de0*/  IMAD R7, R7, 0x100, R6 ;  /* 0x0000010007077824 */ /* 0x001fc600078e0206 */
[----:B------:R-:W0:Y:S01]  /*0df0*/  LDS.U8 R25, [UR7+0xb] ;  /* 0x00000b07ff197984 */ /* 0x000e220008000000 */
[----:B------:R-:W-:-:S03]  /*0e00*/  IMAD R9, R26, 0x100, R9 ;  /* 0x000001001a097824 */ /* 0x000fc600078e0209 */
[----:B------:R-:W0:Y:S01]  /*0e10*/  LDS.U8 R20, [UR7+0x27] ;  /* 0x00002707ff147984 */ /* 0x000e220008000000 */
[----:B-1----:R-:W-:-:S03]  /*0e20*/  IMAD R13, R24, 0x100, R13 ;  /* 0x00000100180d7824 */ /* 0x002fc600078e020d */
[----:B------:R-:W1:Y:S01]  /*0e30*/  LDS.U8 R15, [UR7+0x2f] ;  /* 0x00002f07ff0f7984 */ /* 0x000e620008000000 */
[----:B---3--:R-:W-:-:S03]  /*0e40*/  IMAD R21, R22, 0x100, R21 ;  /* 0x0000010016157824 */ /* 0x008fc600078e0215 */
[----:B------:R-:W3:Y:S01]  /*0e50*/  LDS.U8 R26, [UR7+0x7] ;  /* 0x00000707ff1a7984 */ /* 0x000ee20008000000 */
[----:B------:R-:W-:-:S03]  /*0e60*/  IMAD R14, R7, 0x100, R14 ;  /* 0x00000100070e7824 */ /* 0x000fc600078e020e */
[----:B------:R-:W3:Y:S04]  /*0e70*/  LDS.U8 R24, [UR7+0xf] ;  /* 0x00000f07ff187984 */ /* 0x000ee80008000000 */
[----:B------:R-:W3:Y:S01]  /*0e80*/  LDS.U8 R23, [UR7+0x13] ;  /* 0x00001307ff177984 */ /* 0x000ee20008000000 */
[----:B----4-:R-:W-:-:S03]  /*0e90*/  IMAD R3, R28, 0x100, R3 ;  /* 0x000001001c037824 */ /* 0x010fc600078e0203 */
[----:B------:R-:W4:Y:S01]  /*0ea0*/  LDS.U8 R22, [UR7+0x17] ;  /* 0x00001707ff167984 */ /* 0x000f220008000000 */
[----:B--2---:R-:W-:-:S03]  /*0eb0*/  IMAD R12, R21, 0x100, R12 ;  /* 0x00000100150c7824 */ /* 0x004fc600078e020c */
[----:B------:R-:W2:Y:S01]  /*0ec0*/  LDS.U8 R7, [UR7+0x2b] ;  /* 0x00002b07ff077984 */ /* 0x000ea20008000000 */
[----:B-----5:R-:W-:-:S03]  /*0ed0*/  IMAD R2, R3, 0x100, R2 ;  /* 0x0000010003027824 */ /* 0x020fc600078e0202 */
[----:B------:R-:W5:Y:S01]  /*0ee0*/  LDS.U8 R21, [UR7+0x1b] ;  /* 0x00001b07ff157984 */ /* 0x000f620008000000 */
[----:B------:R-:W-:-:S03]  /*0ef0*/  IMAD R8, R27, 0x100, R8 ;  /* 0x000001001b087824 */ /* 0x000fc600078e0208 */
[----:B------:R-:W5:Y:S01]  /*0f00*/  LDS.U8 R6, [UR7+0x1f] ;  /* 0x00001f07ff067984 */ /* 0x000f620008000000 */
[----:B0-----:R-:W-:-:S03]  /*0f10*/  IMAD.U32 R18, R18, 0x100, R25 ;  /* 0x0000010012127824 */ /* 0x001fc600078e0019 */
[----:B------:R-:W0:Y:S01]  /*0f20*/  LDS.U8 R3, [UR7+0x23] ;  /* 0x00002307ff037984 */ /* 0x000e220008000000 */
[----:B------:R-:W-:Y:S02]  /*0f30*/  IMAD.U32 R13, R13, 0x100, R20 ;  /* 0x000001000d0d7824 */ /* 0x000fe400078e0014 */
[----:B-1----:R-:W-:Y:S02]  /*0f40*/  IMAD.U32 R15, R2, 0x100, R15 ;  /* 0x00000100020f7824 */ /* 0x002fe400078e000f */
[----:B------:R-:W-:Y:S02]  /*0f50*/  IMAD.IADD R20, R16, 0x1, R13 ;  /* 0x0000000110147824 */ /* 0x000fe400078e020d */
[----:B------:R-:W-:Y:S02]  /*0f60*/  IMAD.IADD R2, R18, 0x1, R15 ;  /* 0x0000000112027824 */ /* 0x000fe400078e020f */
[----:B---3--:R-:W-:Y:S02]  /*0f70*/  IMAD.U32 R17, R17, 0x100, R26 ;  /* 0x0000010011117824 */ /* 0x008fe400078e001a */
[----:B------:R-:W-:-:S03]  /*0f80*/  IMAD.U32 R19, R19, 0x100, R24 ;  /* 0x0000010013137824 */ /* 0x000fc600078e0018 */
[----:B------:R-:W-:Y:S01]  /*0f90*/  LEA.HI R20, R17, R20, RZ, 0x1d ;  /* 0x0000001411147211 */ /* 0x000fe200078fe8ff */
[----:B------:R-:W-:Y:S01]  /*0fa0*/  IMAD.U32 R8, R8, 0x100, R23 ;  /* 0x0000010008087824 */ /* 0x000fe200078e0017 */
[----:B------:R1:W-:Y:S01]  /*0fb0*/  STL.128 [R0], R16 ;  /* 0x0000001000007387 */ /* 0x0003e20000100c00 */
[----:B----4-:R-:W-:Y:S02]  /*0fc0*/  IMAD.U32 R9, R9, 0x100, R22 ;  /* 0x0000010009097824 */ /* 0x010fe400078e0016 */
[----:B------:R-:W-:Y:S02]  /*0fd0*/  IMAD.IADD R22, R8, 0x1, R5 ;  /* 0x0000000108167824 */ /* 0x000fe400078e0205 */
[----:B--2---:R-:W-:Y:S02]  /*0fe0*/  IMAD.U32 R14, R14, 0x100, R7 ;  /* 0x000001000e0e7824 */ /* 0x004fe400078e0007 */
[----:B------:R-:W-:Y:S02]  /*0ff0*/  IMAD.IADD R7, R19, 0x1, R4 ;  /* 0x0000000113077824 */ /* 0x000fe400078e0204 */
[----:B-----5:R-:W-:-:S02]  /*1000*/  IMAD.U32 R10, R10, 0x100, R21 ;  /* 0x000001000a0a7824 */ /* 0x020fc400078e0015 */
[----:B------:R-:W-:Y:S02]  /*1010*/  IMAD.IADD R21, R17, 0x1, R14 ;  /* 0x0000000111157824 */ /* 0x000fe400078e020e */
[----:B------:R-:W-:Y:S01]  /*1020*/  IMAD.U32 R11, R11, 0x100, R6 ;  /* 0x000001000b0b7824 */ /* 0x000fe200078e0006 */
[----:B-1----:R-:W-:Y:S02]  /*1030*/  LEA.HI R19, R19, R2, RZ, 0x1d ;  /* 0x0000000213137211 */ /* 0x002fe400078fe8ff */
[----:B------:R-:W-:Y:S01]  /*1040*/  LEA.HI R21, R18, R21, RZ, 0x1d ;  /* 0x0000001512157211 */ /* 0x000fe200078fe8ff */
[----:B0-----:R-:W-:Y:S01]  /*1050*/  IMAD.U32 R12, R12, 0x100, R3 ;  /* 0x000001000c0c7824 */ /* 0x001fe200078e0003 */
[----:B------:R-:W-:Y:S01]  /*1060*/  LEA.HI R3, R9, R22, RZ, 0x1d ;  /* 0x0000001609037211 */ /* 0x000fe200078fe8ff */
[----:B------:R0:W-:Y:S01]  /*1070*/  STL.128 [R0+0x10], R8 ;  /* 0x0000100800007387 */ /* 0x0001e20000100c00 */
[----:B------:R-:W-:Y:S01]  /*1080*/  LEA.HI R22, R20, R19, RZ, 0x16 ;  /* 0x0000001314167211 */ /* 0x000fe200078fb0ff */
[----:B------:R-:W-:Y:S01]  /*1090*/  IMAD.IADD R17, R11, 0x1, R20 ;  /* 0x000000010b117824 */ /* 0x000fe200078e0214 */
[----:B------:R-:W-:Y:S01]  /*10a0*/  LEA.HI R6, R8, R7, RZ, 0x1d ;  /* 0x0000000708067211 */ /* 0x000fe200078fe8ff */
[----:B------:R1:W-:Y:S01]  /*10b0*/  STL.128 [R0+0x20], R12 ;  /* 0x0000200c00007387 */ /* 0x0003e20000100c00 */
[----:B------:R-:W-:-:S02]  /*10c0*/  LEA.HI R2, R10, R9, RZ, 0x1d ;  /* 0x000000090a027211 */ /* 0x000fc400078fe8ff */
[----:B------:R-:W-:Y:S02]  /*10d0*/  LEA.HI R7, R11, R10, RZ, 0x1d ;  /* 0x0000000a0b077211 */ /* 0x000fe400078fe8ff */
[----:B------:R-:W-:Y:S02]  /*10e0*/  LEA.HI R23, R21, R6, RZ, 0x16 ;  /* 0x0000000615177211 */ /* 0x000fe400078fb0ff */
[----:B------:R-:W-:-:S03]  /*10f0*/  LEA.HI R6, R12, R17, RZ, 0x1d ;  /* 0x000000110c067211 */ /* 0x000fc600078fe8ff */
[----:B------:R-:W-:Y:S01]  /*1100*/  IMAD.IADD R16, R14, 0x1, R23 ;  /* 0x000000010e107824 */ /* 0x000fe200078e0217 */
[----:B------:R2:W-:Y:S01]  /*1110*/  STL.128 [R0+0x40], R20 ;  /* 0x0000401400007387 */ /* 0x0005e20000100c00 */
[----:B0-----:R-:W-:Y:S01]  /*1120*/  LEA.HI R8, R22, R3, RZ, 0x16 ;  /* 0x0000000316087211 */ /* 0x001fe200078fb0ff */
[----:B------:R-:W-:Y:S02]  /*1130*/  IMAD.IADD R9, R13, 0x1, R22 ;  /* 0x000000010d097824 */ /* 0x000fe400078e0216 */
[----:B------:R-:W-:Y:S01]  /*1140*/  IMAD.IADD R10, R12, 0x1, R21 ;  /* 0x000000010c0a7824 */ /* 0x000fe200078e0215 */
[----:B------:R-:W-:Y:S01]  /*1150*/  LEA.HI R7, R8, R7, RZ, 0x16 ;  /* 0x0000000708077211 */ /* 0x000fe200078fb0ff */
[----:B------:R-:W-:Y:S01]  /*1160*/  IMAD.IADD R17, R15, 0x1, R8 ;  /* 0x000000010f117824 */ /* 0x000fe200078e0208 */
[----:B------:R-:W-:Y:S02]  /*1170*/  LEA.HI R18, R14, R9, RZ, 0x1d ;  /* 0x000000090e127211 */ /* 0x000fe400078fe8ff */
[----:B------:R-:W-:-:S02]  /*1180*/  LEA.HI R9, R23, R2, RZ, 0x16 ;  /* 0x0000000217097211 */ /* 0x000fc400078fb0ff */
[----:B------:R-:W-:Y:S01]  /*1190*/  LEA.HI R3, R13, R10, RZ, 0x1d ;  /* 0x0000000a0d037211 */ /* 0x000fe200078fe8ff */
[----:B------:R-:W-:Y:S01]  /*11a0*/  VIADD R10, R7, 0x200 ;  /* 0x00000200070a7836 */ /* 0x000fe20000000000 */
[----:B------:R-:W-:Y:S01]  /*11b0*/  LEA.HI R11, R9, R6, RZ, 0x16 ;  /* 0x00000006090b7211 */ /* 0x000fe200078fb0ff */
[----:B------:R-:W-:Y:S01]  /*11c0*/  IMAD.IADD R2, R4, 0x1, R9 ;  /* 0x0000000104027824 */ /* 0x000fe200078e0209 */
[----:B------:R-:W-:Y:S01]  /*11d0*/  LEA.HI R7, R15, R16, RZ, 0x1d ;  /* 0x000000100f077211 */ /* 0x000fe200078fe8ff */
[----:B------:R-:W-:Y:S01]  /*11e0*/  IMAD.IADD R6, R5, 0x1, R10 ;  /* 0x0000000105067824 */ /* 0x000fe200078e020a */
[----:B------:R-:W-:Y:S01]  /*11f0*/  LEA.HI R16, R10, R3, RZ, 0x16 ;  /* 0x000000030a107211 */ /* 0x000fe200078fb0ff */
[----:B------:R0:W-:Y:S01]  /*1200*/  STL.128 [R0+0x50], R8 ;  /* 0x0000500800007387 */ /* 0x0001e20000100c00 */
[----:B------:R-:W-:Y:S02]  /*1210*/  LEA.HI R4, R4, R17, RZ, 0x1d ;  /* 0x0000001104047211 */ /* 0x000fe400078fe8ff */
[----:B------:R-:W-:-:S02]  /*1220*/  LEA.HI R17, R11, R18, RZ, 0x16 ;  /* 0x000000120b117211 */ /* 0x000fc400078fb0ff */
[----:B------:R-:W-:Y:S02]  /*1230*/  LEA.HI R18, R16, R7, RZ, 0x16 ;  /* 0x0000000710127211 */ /* 0x000fe400078fb0ff */
[----:B------:R-:W-:Y:S02]  /*1240*/  LEA.HI R19, R17, R4, RZ, 0x16 ;  /* 0x0000000411137211 */ /* 0x000fe400078fb0ff */
[----:B------:R-:W-:Y:S01]  /*1250*/  LEA.HI R7, R5, R2, RZ, 0x1d ;  /* 0x0000000205077211 */ /* 0x000fe200078fe8ff */
[C---:B------:R-:W-:Y:S01]  /*1260*/  IMAD.IADD R2, R20.reuse, 0x1, R17 ;  /* 0x0000000114027824 */ /* 0x040fe200078e0211 */
[----:B------:R-:W-:Y:S01]  /*1270*/  LEA.HI R4, R20, R16, RZ, 0x1d ;  /* 0x0000001014047211 */ /* 0x000fe200078fe8ff */
[C---:B------:R-:W-:Y:S01]  /*1280*/  IMAD.IADD R5, R21.reuse, 0x1, R18 ;  /* 0x0000000115057824 */ /* 0x040fe200078e0212 */
[----:B-1----:R-:W-:Y:S01]  /*1290*/  LEA.HI R12, R18, R7, RZ, 0x16 ;  /* 0x00000007120c7211 */ /* 0x002fe200078fb0ff */
[C---:B------:R-:W-:Y:S01]  /*12a0*/  IMAD.IADD R14, R22.reuse, 0x1, R19 ;  /* 0x00000001160e7824 */ /* 0x040fe200078e0213 */
[----:B------:R-:W-:Y:S01]  /*12b0*/  LEA.HI R3, R21, R2, RZ, 0x1d ;  /* 0x0000000215037211 */ /* 0x000fe200078fe8ff */
[----:B------:R-:W-:Y:S01]  /*12c0*/  STL.128 [R0+0x60], R16 ;  /* 0x0000601000007387 */ /* 0x000fe20000100c00 */
[----:B------:R-:W-:Y:S01]  /*12d0*/  LEA.HI R13, R19, R6, RZ, 0x16 ;  /* 0x00000006130d7211 */ /* 0x000fe200078fb0ff */
[----:B------:R-:W-:Y:S01]  /*12e0*/  IMAD.IADD R7, R23, 0x1, R12 ;  /* 0x0000000117077824 */ /* 0x000fe200078e020c */
[----:B------:R-:W-:-:S02]  /*12f0*/  LEA.HI R2, R22, R5, RZ, 0x1d ;  /* 0x0000000516027211 */ /* 0x000fc400078fe8ff */
[----:B------:R-:W-:Y:S01]  /*1300*/  LEA.HI R5, R23, R14, RZ, 0x1d ;  /* 0x0000000e17057211 */ /* 0x000fe200078fe8ff */
[----:B------:R-:W-:Y:S01]  /*1310*/  IMAD.IADD R6, R8, 0x1, R13 ;  /* 0x0000000108067824 */ /* 0x000fe200078e020d */
[----:B------:R-:W-:Y:S02]  /*1320*/  LEA.HI R14, R12, R11, RZ, 0x16 ;  /* 0x0000000b0c0e7211 */ /* 0x000fe400078fb0ff */
[----:B------:R-:W-:-:S03]  /*1330*/  LEA.HI R4, R13, R4, RZ, 0x16 ;  /* 0x000000040d047211 */ /* 0x000fc600078fb0ff */
[----:B------:R-:W-:Y:S02]  /*1340*/  VIADD R14, R14, 0x40 ;  /* 0x000000400e0e7836 */ /* 0x000fe40000000000 */
[----:B------:R-:W-:Y:S01]  /*1350*/  VIADD R15, R4, 0x200 ;  /* 0x00000200040f7836 */ /* 0x000fe20000000000 */
[----:B------:R-:W-:Y:S01]  /*1360*/  LEA.HI R4, R8, R7, RZ, 0x1d ;  /* 0x0000000708047211 */ /* 0x000fe200078fe8ff */
[C---:B--2---:R-:W-:Y:S01]  /*1370*/  IMAD.IADD R23, R9.reuse, 0x1, R14 ;  /* 0x0000000109177824 */ /* 0x044fe200078e020e */
[----:B------:R-:W-:Y:S02]  /*1380*/  LEA.HI R20, R14, R3, RZ, 0x16 ;  /* 0x000000030e147211 */ /* 0x000fe400078fb0ff */
[----:B------:R-:W-:Y:S01]  /*1390*/  LEA.HI R7, R9, R6, RZ, 0x1d ;  /* 0x0000000609077211 */ /* 0x000fe200078fe8ff */
[C---:B------:R-:W-:Y:S01]  /*13a0*/  IMAD.IADD R6, R10.reuse, 0x1, R15 ;  /* 0x000000010a067824 */ /* 0x040fe200078e020f */
[----:B------:R-:W-:Y:S01]  /*13b0*/  LEA.HI R21, R15, R2, RZ, 0x16 ;  /* 0x000000020f157211 */ /* 0x000fe200078fb0ff */
[----:B------:R1:W-:Y:S01]  /*13c0*/  STL.128 [R0+0x70], R12 ;  /* 0x0000700c00007387 */ /* 0x0003e20000100c00 */
[----:B------:R-:W-:-:S02]  /*13d0*/  LEA.HI R2, R10, R23, RZ, 0x1d ;  /* 0x000000170a027211 */ /* 0x000fc400078fe8ff */
[----:B------:R-:W-:Y:S02]  /*13e0*/  LEA.HI R22, R20, R5, RZ, 0x16 ;  /* 0x0000000514167211 */ /* 0x000fe400078fb0ff */
[----:B------:R-:W-:Y:S02]  /*13f0*/  LEA.HI R23, R21, R4, RZ, 0x16 ;  /* 0x0000000415177211 */ /* 0x000fe400078fb0ff */
[C---:B------:R-:W-:Y:S01]  /*1400*/  LEA.HI R3, R11.reuse, R6, RZ, 0x1d ;  /* 0x000000060b037211 */ /* 0x040fe200078fe8ff */
[----:B0-----:R-:W-:Y:S01]  /*1410*/  IMAD.IADD R11, R11, 0x1, R20 ;  /* 0x000000010b0b7824 */ /* 0x001fe200078e0214 */
[----:B------:R-:W-:Y:S01]  /*1420*/  LEA.HI R24, R22, R7, RZ, 0x16 ;  /* 0x0000000716187211 */ /* 0x000fe200078fb0ff */
[C---:B------:R-:W-:Y:S01]  /*1430*/  IMAD.IADD R6, R16.reuse, 0x1, R21 ;  /* 0x0000000110067824 */ /* 0x040fe200078e0215 */
[----:B------:R-:W-:Y:S01]  /*1440*/  LEA.HI R25, R23, R2, RZ, 0x16 ;  /* 0x0000000217197211 */ /* 0x000fe200078fb0ff */
[C---:B------:R-:W-:Y:S01]  /*1450*/  IMAD.IADD R9, R17.reuse, 0x1, R22 ;  /* 0x0000000111097824 */ /* 0x040fe200078e0216 */
[----:B------:R-:W-:Y:S01]  /*1460*/  LEA.HI R4, R16, R11, RZ, 0x1d ;  /* 0x0000000b10047211 */ /* 0x000fe200078fe8ff */
[C---:B------:R-:W-:Y:S01]  /*1470*/  IMAD.IADD R8, R18.reuse, 0x1, R23 ;  /* 0x0000000112087824 */ /* 0x040fe200078e0217 */
[----:B------:R-:W-:Y:S01]  /*1480*/  LEA.HI R5, R17, R6, RZ, 0x1d ;  /* 0x0000000611057211 */ /* 0x000fe200078fe8ff */
[----:B------:R0:W-:Y:S01]  /*1490*/  STL.128 [R0+0x80], R20 ;  /* 0x0000801400007387 */ /* 0x0001e20000100c00 */
[----:B------:R-:W-:Y:S01]  /*14a0*/  LEA.HI R6, R18, R9, RZ, 0x1d ;  /* 0x0000000912067211 */ /* 0x000fe200078fe8ff */
[----:B------:R-:W-:Y:S01]  /*14b0*/  IMAD.IADD R9, R19, 0x1, R24 ;  /* 0x0000000113097824 */ /* 0x000fe200078e0218 */
[----:B------:R-:W-:-:S02]  /*14c0*/  LEA.HI R26, R24, R3, RZ, 0x16 ;  /* 0x00000003181a7211 */ /* 0x000fc400078fb0ff */
[----:B------:R-:W-:Y:S01]  /*14d0*/  LEA.HI R7, R19, R8, RZ, 0x1d ;  /* 0x0000000813077211 */ /* 0x000fe200078fe8ff */
[----:B------:R-:W-:Y:S01]  /*14e0*/  IMAD.IADD R8, R12, 0x1, R25 ;  /* 0x000000010c087824 */ /* 0x000fe200078e0219 */
[----:B------:R-:W-:Y:S02]  /*14f0*/  LEA.HI R27, R25, R4, RZ, 0x16 ;  /* 0x00000004191b7211 */ /* 0x000fe400078fb0ff */
[----:B------:R-:W-:Y:S02]  /*1500*/  LEA.HI R4, R26, R5, RZ, 0x16 ;  /* 0x000000051a047211 */ /* 0x000fe400078fb0ff */
[----:B------:R-:W-:Y:S01]  /*1510*/  LEA.HI R2, R12, R9, RZ, 0x1d ;  /* 0x000000090c027211 */ /* 0x000fe200078fe8ff */
[C---:B------:R-:W-:Y:S01]  /*1520*/  IMAD.IADD R9, R13.reuse, 0x1, R26 ;  /* 0x000000010d097824 */ /* 0x040fe200078e021a */
[----:B------:R-:W-:Y:S01]  /*1530*/  LEA.HI R3, R13, R8, RZ, 0x1d ;  /* 0x000000080d037211 */ /* 0x000fe200078fe8ff */
[----:B------:R-:W-:Y:S01]  /*1540*/  IMAD.IADD R8, R14, 0x1, R27 ;  /* 0x000000010e087824 */ /* 0x000fe200078e021b */
[----:B------:R-:W-:Y:S01]  /*1550*/  LEA.HI R5, R27, R6, RZ, 0x16 ;  /* 0x000000061b057211 */ /* 0x000fe200078fb0ff */
[----:B------:R2:W-:Y:S01]  /*1560*/  STL.128 [R0+0x90], R24 ;  /* 0x0000901800007387 */ /* 0x0005e20000100c00 */
[----:B------:R-:W-:-:S02]  /*1570*/  LEA.HI R6, R4, R7, RZ, 0x16 ;  /* 0x0000000704067211 */ /* 0x000fc400078fb0ff */
[----:B------:R-:W-:Y:S02]  /*1580*/  LEA.HI R10, R14, R9, RZ, 0x1d ;  /* 0x000000090e0a7211 */ /* 0x000fe400078fe8ff */
[----:B------:R-:W-:Y:S01]  /*1590*/  LEA.HI R11, R15, R8, RZ, 0x1d ;  /* 0x000000080f0b7211 */ /* 0x000fe200078fe8ff */
[----:B------:R-:W-:Y:S01]  /*15a0*/  IMAD.IADD R9, R21, 0x1, R6 ;  /* 0x0000000115097824 */ /* 0x000fe200078e0206 */
[----:B------:R-:W-:Y:S01]  /*15b0*/  LEA.HI R7, R5, R2, RZ, 0x16 ;  /* 0x0000000205077211 */ /* 0x000fe200078fb0ff */
[----:B------:R-:W-:Y:S02]  /*15c0*/  IMAD.IADD R8, R20, 0x1, R5 ;  /* 0x0000000114087824 */ /* 0x000fe400078e0205 */
[----:B-1----:R-:W-:Y:S01]  /*15d0*/  IMAD.IADD R15, R15, 0x1, R4 ;  /* 0x000000010f0f7824 */ /* 0x002fe200078e0204 */
[C---:B------:R-:W-:Y:S01]  /*15e0*/  LEA.HI R14, R22.reuse, R9, RZ, 0x1d ;  /* 0x00000009160e7211 */ /* 0x040fe200078fe8ff */
[----:B------:R-:W-:Y:S01]  /*15f0*/  IMAD.IADD R12, R22, 0x1, R7 ;  /* 0x00000001160c7824 */ /* 0x000fe200078e0207 */
[----:B------:R-:W-:Y:S01]  /*1600*/  LEA.HI R13, R21, R8, RZ, 0x1d ;  /* 0x00000008150d7211 */ /* 0x000fe200078fe8ff */
[----:B------:R1:W-:Y:S01]  /*1610*/  STL.128 [R0+0xa0], R4 ;  /* 0x0000a00400007387 */ /* 0x0003e20000100c00 */
[----:B------:R-:W-:-:S02]  /*1620*/  LEA.HI R9, R7, R10, RZ, 0x16 ;  /* 0x0000000a07097211 */ /* 0x000fc400078fb0ff */
[----:B------:R-:W-:Y:S02]  /*1630*/  LEA.HI R8, R6, R3, RZ, 0x16 ;  /* 0x0000000306087211 */ /* 0x000fe400078fb0ff */
[----:B------:R-:W-:Y:S02]  /*1640*/  LEA.HI R2, R20, R15, RZ, 0x1d ;  /* 0x0000000f14027211 */ /* 0x000fe400078fe8ff */
[C---:B------:R-:W-:Y:S01]  /*1650*/  LEA.HI R3, R23.reuse, R12, RZ, 0x1d ;  /* 0x0000000c17037211 */ /* 0x040fe200078fe8ff */
[----:B------:R-:W-:Y:S01]  /*1660*/  IMAD.IADD R12, R24, 0x1, R9 ;  /* 0x00000001180c7824 */ /* 0x000fe200078e0209 */
[----:B------:R-:W-:Y:S01]  /*1670*/  LEA.HI R10, R8, R11, RZ, 0x16 ;  /* 0x0000000b080a7211 */ /* 0x000fe200078fb0ff */
[----:B0-----:R-:W-:Y:S01]  /*1680*/  IMAD.IADD R23, R23, 0x1, R8 ;  /* 0x0000000117177824 */ /* 0x001fe200078e0208 */
[----:B------:R-:W-:Y:S02]  /*1690*/  LEA.HI R11, R9, R2, RZ, 0x16 ;  /* 0x00000002090b7211 */ /* 0x000fe400078fb0ff */
[C---:B------:R-:W-:Y:S01]  /*16a0*/  LEA.HI R17, R25.reuse, R12, RZ, 0x1d ;  /* 0x0000000c19117211 */ /* 0x040fe200078fe8ff */
[----:B------:R-:W-:Y:S01]  /*16b0*/  IMAD.IADD R15, R25, 0x1, R10 ;  /* 0x00000001190f7824 */ /* 0x000fe200078e020a */
[----:B------:R-:W-:Y:S01]  /*16c0*/  LEA.HI R12, R10, R13, RZ, 0x16 ;  /* 0x0000000d0a0c7211 */ /* 0x000fe200078fb0ff */
[----:B------:R-:W-:Y:S01]  /*16d0*/  IMAD.IADD R16, R26, 0x1, R11 ;  /* 0x000000011a107824 */ /* 0x000fe200078e020b */
[----:B------:R-:W-:Y:S01]  /*16e0*/  LEA.HI R13, R11, R14, RZ, 0x16 ;  /* 0x0000000e0b0d7211 */ /* 0x000fe200078fb0ff */
[----:B------:R1:W-:Y:S01]  /*16f0*/  STL.128 [R0+0xb0], R8 ;  /* 0x0000b00800007387 */ /* 0x0003e20000100c00 */
[----:B------:R-:W-:-:S02]  /*1700*/  LEA.HI R2, R24, R23, RZ, 0x1d ;  /* 0x0000001718027211 */ /* 0x000fc400078fe8ff */
[C---:B------:R-:W-:Y:S01]  /*1710*/  LEA.HI R19, R27.reuse, R16, RZ, 0x1d ;  /* 0x000000101b137211 */ /* 0x040fe200078fe8ff */
[----:B------:R-:W-:Y:S01]  /*1720*/  IMAD.IADD R16, R4, 0x1, R13 ;  /* 0x0000000104107824 */ /* 0x000fe200078e020d */
[----:B------:R-:W-:Y:S01]  /*1730*/  LEA.HI R14, R12, R3, RZ, 0x16 ;  /* 0x000000030c0e7211 */ /* 0x000fe200078fb0ff */
[----:B--2---:R-:W-:Y:S01]  /*1740*/  IMAD.IADD R27, R27, 0x1, R12 ;  /* 0x000000011b1b7824 */ /* 0x004fe200078e020c */
[----:B------:R-:W-:Y:S02]  /*1750*/  LEA.HI R18, R26, R15, RZ, 0x1d ;  /* 0x0000000f1a127211 */ /* 0x000fe400078fe8ff */
[----:B------:R-:W-:Y:S01]  /*1760*/  LEA.HI R15, R13, R2, RZ, 0x16 ;  /* 0x000000020d0f7211 */ /* 0x000fe200078fb0ff */
[C---:B------:R-:W-:Y:S01]  /*1770*/  IMAD.IADD R21, R5.reuse, 0x1, R14 ;  /* 0x0000000105157824 */ /* 0x040fe200078e020e */
[----:B------:R-:W-:Y:S02]  /*1780*/  LEA.HI R3, R5, R16, RZ, 0x1d ;  /* 0x0000001005037211 */ /* 0x000fe400078fe8ff */
[----:B------:R-:W-:Y:S01]  /*1790*/  LEA.HI R16, R14, R17, RZ, 0x16 ;  /* 0x000000110e107211 */ /* 0x000fe200078fb0ff */
[----:B------:R-:W-:Y:S01]  /*17a0*/  IMAD.IADD R22, R6, 0x1, R15 ;  /* 0x0000000106167824 */ /* 0x000fe200078e020f */
[----:B------:R-:W-:Y:S01]  /*17b0*/  LEA.HI R17, R15, R18, RZ, 0x16 ;  /* 0x000000120f117211 */ /* 0x000fe200078fb0ff */
[----:B------:R1:W-:Y:S01]  /*17c0*/  STL.128 [R0+0xc0], R12 ;  /* 0x0000c00c00007387 */ /* 0x0003e20000100c00 */
[----:B------:R-:W-:-:S02]  /*17d0*/  LEA.HI R20, R4, R27, RZ, 0x1d ;  /* 0x0000001b04147211 */ /* 0x000fc400078fe8ff */
[----:B------:R-:W-:Y:S02]  /*17e0*/  LEA.HI R18, R16, R19, RZ, 0x16 ;  /* 0x0000001310127211 */ /* 0x000fe400078fb0ff */
[----:B------:R-:W-:Y:S01]  /*17f0*/  LEA.HI R2, R6, R21, RZ, 0x1d ;  /* 0x0000001506027211 */ /* 0x000fe200078fe8ff */
[C---:B------:R-:W-:Y:S01]  /*1800*/  IMAD.IADD R21, R7.reuse, 0x1, R16 ;  /* 0x0000000107157824 */ /* 0x040fe200078e0210 */
[----:B------:R-:W-:Y:S01]  /*1810*/  LEA.HI R23, R7, R22, RZ, 0x1d ;  /* 0x0000001607177211 */ /* 0x000fe200078fe8ff */
[----:B------:R-:W-:Y:S01]  /*1820*/  IMAD.IADD R22, R8, 0x1, R17 ;  /* 0x0000000108167824 */ /* 0x000fe200078e0211 */
[----:B------:R-:W-:Y:S01]  /*1830*/  LEA.HI R19, R17, R20, RZ, 0x16 ;  /* 0x0000001411137211 */ /* 0x000fe200078fb0ff */
[----:B------:R-:W-:Y:S01]  /*1840*/  IMAD.IADD R27, R9, 0x1, R18 ;  /* 0x00000001091b7824 */ /* 0x000fe200078e0212 */
[----:B------:R-:W-:Y:S02]  /*1850*/  LEA.HI R20, R18, R3, RZ, 0x16 ;  /* 0x0000000312147211 */ /* 0x000fe400078fb0ff */
[----:B------:R-:W-:Y:S01]  /*1860*/  LEA.HI R24, R8, R21, RZ, 0x1d ;  /* 0x0000001508187211 */ /* 0x000fe200078fe8ff */
[----:B------:R-:W-:Y:S01]  /*1870*/  IMAD.IADD R26, R10, 0x1, R19 ;  /* 0x000000010a1a7824 */ /* 0x000fe200078e0213 */
[----:B------:R-:W-:Y:S01]  /*1880*/  LEA.HI R21, R19, R2, RZ, 0x16 ;  /* 0x0000000213157211 */ /* 0x000fe200078fb0ff */
[----:B------:R1:W-:Y:S01]  /*1890*/  STL.128 [R0+0xd0], R16 ;  /* 0x0000d01000007387 */ /* 0x0003e20000100c00 */
[----:B------:R-:W-:-:S02]  /*18a0*/  LEA.HI R25, R9, R22, RZ, 0x1d ;  /* 0x0000001609197211 */ /* 0x000fc400078fe8ff */
[----:B------:R-:W-:Y:S01]  /*18b0*/  LEA.HI R2, R10, R27, RZ, 0x1d ;  /* 0x0000001b0a027211 */ /* 0x000fe200078fe8ff */
[----:B------:R-:W-:Y:S01]  /*18c0*/  IMAD.IADD R27, R11, 0x1, R20 ;  /* 0x000000010b1b7824 */ /* 0x000fe200078e0214 */
[----:B------:R-:W-:Y:S02]  /*18d0*/  LEA.HI R22, R20, R23, RZ, 0x16 ;  /* 0x0000001714167211 */ /* 0x000fe400078fb0ff */
[----:B------:R-:W-:Y:S02]  /*18e0*/  LEA.HI R23, R21, R24, RZ, 0x16 ;  /* 0x0000001815177211 */ /* 0x000fe400078fb0ff */
[----:B------:R-:W-:Y:S02]  /*18f0*/  LEA.HI R24, R22, R25, RZ, 0x16 ;  /* 0x0000001916187211 */ /* 0x000fe400078fb0ff */
[----:B------:R-:W-:Y:S01]  /*1900*/  LEA.HI R3, R11, R26, RZ, 0x1d ;  /* 0x0000001a0b037211 */ /* 0x000fe200078fe8ff */
[----:B------:R1:W-:Y:S01]  /*1910*/  STL.128 [R0+0xe0], R20 ;  /* 0x0000e01400007387 */ /* 0x0003e20000100c00 */
[----:B------:R-:W-:-:S02]  /*1920*/  LEA.HI R28, R12, R27, RZ, 0x1d ;  /* 0x0000001b0c1c7211 */ /* 0x000fc400078fe8ff */
[----:B------:R-:W-:Y:S01]  /*1930*/  LEA.HI R25, R23, R2, RZ, 0x16 ;  /* 0x0000000217197211 */ /* 0x000fe200078fb0ff */
[----:B------:R-:W-:Y:S01]  /*1940*/  IMAD.MOV.U32 R2, RZ, RZ, RZ ;  /* 0x000000ffff027224 */ /* 0x000fe200078e00ff */
[----:B------:R-:W-:Y:S02]  /*1950*/  LEA.HI R26, R24, R3, RZ, 0x16 ;  /* 0x00000003181a7211 */ /* 0x000fe400078fb0ff */
[----:B------:R-:W-:-:S05]  /*1960*/  LEA.HI R27, R25, R28, RZ, 0x16 ;  /* 0x0000001c191b7211 */ /* 0x000fca00078fb0ff */
[----:B------:R1:W-:Y:S02]  /*1970*/  STL.128 [R0+0xf0], R24 ;  /* 0x0000f01800007387 */ /* 0x0003e40000100c00 */
.L_x_2:
[----:B------:R-:W-:Y:S02]  /*1980*/  UIADD3 UR12, UP0, UPT, UR5, UR8, URZ ;  /* 0x00000008050c7290 */ /* 0x000fe4000ff1e0ff */
[----:B-1----:R-:W2:Y:S02]  /*1990*/  LDL.128 R4, [R0+UR5] ;  /* 0x0000000500047983 */ /* 0x002ea40008100c00 */
[----:B------:R-:W-:Y:S02]  /*19a0*/  UIADD3.X UR13, UPT, UPT, UR6, UR9, URZ, UP0, !UPT ;  /* 0x00000009060d7290 */ /* 0x000fe400087fe4ff */
[----:B------:R-:W-:-:S04]  /*19b0*/  IMAD.U32 R12, RZ, RZ, UR12 ;  /* 0x0000000cff0c7e24 */ /* 0x000fc8000f8e00ff */
[----:B------:R-:W-:-:S05]  /*19c0*/  IMAD.U32 R13, RZ, RZ, UR13 ;  /* 0x0000000dff0d7e24 */ /* 0x000fca000f8e00ff */
[----:B------:R-:W2:Y:S04]  /*19d0*/  LDG.E.CONSTANT R15, desc[UR10][R12.64] ;  /* 0x0000000a0c0f7981 */ /* 0x000ea8000c1e9900 */
[----:B------:R-:W3:Y:S04]  /*19e0*/  LDG.E.CONSTANT R8, desc[UR10][R12.64+0x4] ;  /* 0x0000040a0c087981 */ /* 0x000ee8000c1e9900 */
[----:B------:R-:W4:Y:S04]  /*19f0*/  LDG.E.CONSTANT R3, desc[UR10][R12.64+0x8] ;  /* 0x0000080a0c037981 */ /* 0x000f28000c1e9900 */
[----:B------:R0:W5:Y:S01]  /*1a00*/  LDG.E.CONSTANT R10, desc[UR10][R12.64+0xc] ;  /* 0x00000c0a0c0a7981 */ /* 0x000162000c1e9900 */
[----:B------:R-:W-:-:S02]  /*1a10*/  SHF.R.U32.HI R9, RZ, 0x6, R32 ;  /* 0x00000006ff097819 */ /* 0x000fc40000011620 */
[--C-:B------:R-:W-:Y:S02]  /*1a20*/  SHF.R.U32.HI R14, RZ, 0xb, R32.reuse ;  /* 0x0000000bff0e7819 */ /* 0x100fe40000011620 */
[----:B------:R-:W-:-:S04]  /*1a30*/  SHF.R.U32.HI R11, RZ, 0x19, R32 ;  /* 0x00000019ff0b7819 */ /* 0x000fc80000011620 */
[----:B------:R-:W-:Y:S02]  /*1a40*/  LOP3.LUT R14, R11, R9, R14, 0x96, !PT ;  /* 0x000000090b0e7212 */ /* 0x000fe400078e960e */
[----:B------:R-:W-:-:S04]  /*1a50*/  LOP3.LUT R9, R34, R32, R33, 0xb8, !PT ;  /* 0x0000002022097212 */ /* 0x000fc800078eb821 */
[----:B------:R-:W-:Y:S02]  /*1a60*/  IADD3 R9, PT, PT, R14, R9, R35 ;  /* 0x000000090e097210 */ /* 0x000fe40007ffe023 */
[----:B0-----:R-:W-:Y:S01]  /*1a70*/  SHF.R.U32.HI R12, RZ, 0xd, R2 ;  /* 0x0000000dff0c7819 */ /* 0x001fe20000011602 */
[----:B------:R-:W-:-:S04]  /*1a80*/  UIADD3 UR4, UPT, UPT, UR4, 0x4, URZ ;  /* 0x0000000404047890 */ /* 0x000fc8000fffe0ff */
[----:B------:R-:W-:Y:S02]  /*1a90*/  UISETP.NE.AND UP0, UPT, UR4, 0x40, UPT ;  /* 0x000000400400788c */ /* 0x000fe4000bf05270 */
[----:B------:R-:W-:-:S04]  /*1aa0*/  UIADD3 UR5, UP1, UPT, UR5, 0x10, URZ ;  /* 0x0000001005057890 */ /* 0x000fc8000ff3e0ff */
[----:B------:R-:W-:Y:S01]  /*1ab0*/  UIADD3.X UR6, UPT, UPT, URZ, UR6, URZ, UP1, !UPT ;  /* 0x00000006ff067290 */ /* 0x000fe20008ffe4ff */
[----:B--2---:R-:W-:-:S05]  /*1ac0*/  IADD3 R4, PT, PT, R4, R9, R15 ;  /* 0x0000000904047210 */ /* 0x004fca0007ffe00f */
[----:B------:R-:W-:-:S05]  /*1ad0*/  IMAD.IADD R35, R4, 0x1, R31 ;  /* 0x0000000104237824 */ /* 0x000fca00078e021f */
[--C-:B------:R-:W-:Y:S02]  /*1ae0*/  SHF.R.U32.HI R9, RZ, 0x6, R35.reuse ;  /* 0x00000006ff097819 */ /* 0x100fe40000011623 */
[--C-:B------:R-:W-:Y:S02]  /*1af0*/  SHF.R.U32.HI R14, RZ, 0xb, R35.reuse ;  /* 0x0000000bff0e7819 */ /* 0x100fe40000011623 */
[----:B------:R-:W-:-:S04]  /*1b00*/  SHF.R.U32.HI R11, RZ, 0x19, R35 ;  /* 0x00000019ff0b7819 */ /* 0x000fc80000011623 */
[----:B------:R-:W-:Y:S02]  /*1b10*/  LOP3.LUT R13, R11, R9, R14, 0x96, !PT ;  /* 0x000000090b0d7212 */ /* 0x000fe400078e960e */
[----:B------:R-:W-:Y:S02]  /*1b20*/  LOP3.LUT R14, R33, R35, R32, 0xb8, !PT ;  /* 0x00000023210e7212 */ /* 0x000fe400078eb820 */
[----:B------:R-:W-:Y:S02]  /*1b30*/  SHF.R.U32.HI R9, RZ, 0x2, R2 ;  /* 0x00000002ff097819 */ /* 0x000fe40000011602 */
[----:B------:R-:W-:Y:S02]  /*1b40*/  IADD3 R13, PT, PT, R13, R14, R34 ;  /* 0x0000000e0d0d7210 */ /* 0x000fe40007ffe022 */
[----:B------:R-:W-:Y:S02]  /*1b50*/  SHF.R.U32.HI R11, RZ, 0x16, R2 ;  /* 0x00000016ff0b7819 */ /* 0x000fe40000011602 */
[----:B---3--:R-:W-:-:S02]  /*1b60*/  IADD3 R5, PT, PT, R5, R13, R8 ;  /* 0x0000000d05057210 */ /* 0x008fc40007ffe008 */
[----:B------:R-:W-:Y:S02]  /*1b70*/  LOP3.LUT R9, R11, R9, R12, 0x96, !PT ;  /* 0x000000090b097212 */ /* 0x000fe400078e960c */
[----:B------:R-:W-:Y:S01]  /*1b80*/  LOP3.LUT R31, R29, R30, R2, 0xe8, !PT ;  /* 0x0000001e1d1f7212 */ /* 0x000fe200078ee802 */
[----:B------:R-:W-:-:S03]  /*1b90*/  IMAD.IADD R34, R5, 0x1, R30 ;  /* 0x0000000105227824 */ /* 0x000fc600078e021e */
[----:B------:R-:W-:Y:S02]  /*1ba0*/  IADD3 R31, PT, PT, R4, R9, R31 ;  /* 0x00000009041f7210 */ /* 0x000fe40007ffe01f */
[--C-:B------:R-:W-:Y:S02]  /*1bb0*/  SHF.R.U32.HI R11, RZ, 0x6, R34.reuse ;  /* 0x00000006ff0b7819 */ /* 0x100fe40000011622 */
[--C-:B------:R-:W-:Y:S02]  /*1bc0*/  SHF.R.U32.HI R4, RZ, 0x2, R31.reuse ;  /* 0x00000002ff047819 */ /* 0x100fe4000001161f */
[--C-:B------:R-:W-:Y:S02]  /*1bd0*/  SHF.R.U32.HI R9, RZ, 0xd, R31.reuse ;  /* 0x0000000dff097819 */ /* 0x100fe4000001161f */
[----:B------:R-:W-:Y:S02]  /*1be0*/  SHF.R.U32.HI R8, RZ, 0x16, R31 ;  /* 0x00000016ff087819 */ /* 0x000fe4000001161f */
[----:B------:R-:W-:-:S02]  /*1bf0*/  SHF.R.U32.HI R12, RZ, 0xb, R34 ;  /* 0x0000000bff0c7819 */ /* 0x000fc40000011622 */
[----:B------:R-:W-:Y:S02]  /*1c00*/  SHF.R.U32.HI R13, RZ, 0x19, R34 ;  /* 0x00000019ff0d7819 */ /* 0x000fe40000011622 */
[----:B------:R-:W-:Y:S02]  /*1c10*/  LOP3.LUT R4, R8, R4, R9, 0x96, !PT ;  /* 0x0000000408047212 */ /* 0x000fe400078e9609 */
[----:B------:R-:W-:Y:S02]  /*1c20*/  LOP3.LUT R12, R13, R11, R12, 0x96, !PT ;  /* 0x0000000b0d0c7212 */ /* 0x000fe400078e960c */
[----:B------:R-:W-:Y:S02]  /*1c30*/  LOP3.LUT R8, R32, R34, R35, 0xb8, !PT ;  /* 0x0000002220087212 */ /* 0x000fe400078eb823 */
[----:B------:R-:W-:Y:S02]  /*1c40*/  LOP3.LUT R30, R2, R29, R31, 0xe8, !PT ;  /* 0x0000001d021e7212 */ /* 0x000fe400078ee81f */
[----:B------:R-:W-:-:S02]  /*1c50*/  IADD3 R8, PT, PT, R12, R8, R33 ;  /* 0x000000080c087210 */ /* 0x000fc40007ffe021 */
[----:B------:R-:W-:Y:S02]  /*1c60*/  IADD3 R30, PT, PT, R5, R4, R30 ;  /* 0x00000004051e7210 */ /* 0x000fe40007ffe01e */
[----:B----4-:R-:W-:Y:S02]  /*1c70*/  IADD3 R6, PT, PT, R6, R8, R3 ;  /* 0x0000000806067210 */ /* 0x010fe40007ffe003 */
[--C-:B------:R-:W-:Y:S02]  /*1c80*/  SHF.R.U32.HI R4, RZ, 0x2, R30.reuse ;  /* 0x00000002ff047819 */ /* 0x100fe4000001161e */
[--C-:B------:R-:W-:Y:S01]  /*1c90*/  SHF.R.U32.HI R3, RZ, 0xd, R30.reuse ;  /* 0x0000000dff037819 */ /* 0x100fe2000001161e */
[----:B------:R-:W-:Y:S01]  /*1ca0*/  IMAD.IADD R33, R6, 0x1, R29 ;  /* 0x0000000106217824 */ /* 0x000fe200078e021d */
[--C-:B------:R-:W-:Y:S02]  /*1cb0*/  SHF.R.U32.HI R5, RZ, 0x16, R30.reuse ;  /* 0x00000016ff057819 */ /* 0x100fe4000001161e */
[----:B------:R-:W-:-:S02]  /*1cc0*/  LOP3.LUT R29, R31, R2, R30, 0xe8, !PT ;  /* 0x000000021f1d7212 */ /* 0x000fc400078ee81e */
[----:B------:R-:W-:Y:S02]  /*1cd0*/  LOP3.LUT R3, R5, R4, R3, 0x96, !PT ;  /* 0x0000000405037212 */ /* 0x000fe400078e9603 */
[--C-:B------:R-:W-:Y:S02]  /*1ce0*/  SHF.R.U32.HI R4, RZ, 0x6, R33.reuse ;  /* 0x00000006ff047819 */ /* 0x100fe40000011621 */
[--C-:B------:R-:W-:Y:S02]  /*1cf0*/  SHF.R.U32.HI R5, RZ, 0xb, R33.reuse ;  /* 0x0000000bff057819 */ /* 0x100fe40000011621 */
[----:B------:R-:W-:Y:S02]  /*1d00*/  SHF.R.U32.HI R8, RZ, 0x19, R33 ;  /* 0x00000019ff087819 */ /* 0x000fe40000011621 */
[----:B------:R-:W-:Y:S02]  /*1d10*/  IADD3 R29, PT, PT, R6, R3, R29 ;  /* 0x00000003061d7210 */ /* 0x000fe40007ffe01d */
[----:B------:R-:W-:-:S02]  /*1d20*/  LOP3.LUT R5, R8, R4, R5, 0x96, !PT ;  /* 0x0000000408057212 */ /* 0x000fc400078e9605 */
[----:B------:R-:W-:Y:S02]  /*1d30*/  LOP3.LUT R3, R35, R33, R34, 0xb8, !PT ;  /* 0x0000002123037212 */ /* 0x000fe400078eb822 */
[--C-:B------:R-:W-:Y:S02]  /*1d40*/  SHF.R.U32.HI R4, RZ, 0x2, R29.reuse ;  /* 0x00000002ff047819 */ /* 0x100fe4000001161d */
[----:B------:R-:W-:Y:S02]  /*1d50*/  IADD3 R3, PT, PT, R5, R3, R32 ;  /* 0x0000000305037210 */ /* 0x000fe40007ffe020 */
[--C-:B------:R-:W-:Y:S02]  /*1d60*/  SHF.R.U32.HI R9, RZ, 0xd, R29.reuse ;  /* 0x0000000dff097819 */ /* 0x100fe4000001161d */
[----:B------:R-:W-:Y:S02]  /*1d70*/  SHF.R.U32.HI R6, RZ, 0x16, R29 ;  /* 0x00000016ff067819 */ /* 0x000fe4000001161d */
[----:B-----5:R-:W-:-:S02]  /*1d80*/  IADD3 R3, PT, PT, R7, R3, R10 ;  /* 0x0000000307037210 */ /* 0x020fc40007ffe00a */
[----:B------:R-:W-:Y:S02]  /*1d90*/  LOP3.LUT R4, R6, R4, R9, 0x96, !PT ;  /* 0x0000000406047212 */ /* 0x000fe400078e9609 */
[----:B------:R-:W-:Y:S01]  /*1da0*/  LOP3.LUT R5, R30, R31, R29, 0xe8, !PT ;  /* 0x0000001f1e057212 */ /* 0x000fe200078ee81d */
[----:B------:R-:W-:-:S03]  /*1db0*/  IMAD.IADD R32, R3, 0x1, R2 ;  /* 0x0000000103207824 */ /* 0x000fc600078e0202 */
[----:B------:R-:W-:Y:S01]  /*1dc0*/  IADD3 R2, PT, PT, R3, R4, R5 ;  /* 0x0000000403027210 */ /* 0x000fe20007ffe005 */
[----:B------:R-:W-:Y:S06]  /*1dd0*/  BRA.U UP0, `(.L_x_2) ;  /* 0xfffffff900e87547 */ /* 0x000fec000b83ffff */
[----:B------:R-:W-:Y:S01]  /*1de0*/  LOP3.LUT R28, R2, 0xffffff, RZ, 0xc0, !PT ;  /* 0x00ffffff021c7812 */ /* 0x000fe200078ec0ff */
[----:B------:R-:W-:Y:S01]  /*1df0*/  STL.128 [R0+0x10], R32 ;  /* 0x0000102000007387 */ /* 0x000fe20000100c00 */
[----:B------:R-:W-:Y:S01]  /*1e00*/  LEA.HI R3, R31, R30, RZ, 0x1d ;  /* 0x0000001e1f037211 */ /* 0x000fe200078fe8ff */
[----:B------:R-:W-:Y:S01]  /*1e10*/  UIADD3 UR4, UP0, UPT, UR8, 0x8, URZ ;  /* 0x0000000808047890 */ /* 0x000fe2000ff1e0ff */
[----:B------:R-:W-:Y:S01]  /*1e20*/  LOP3.LUT R28, R28, 0x80000000, RZ, 0xfc, !PT ;  /* 0x800000001c1c7812 */ /* 0x000fe200078efcff */
[----:B------:R-:W-:Y:S01]  /*1e30*/  STL.128 [R0+0x20], RZ ;  /* 0x000020ff00007387 */ /* 0x000fe20000100c00 */
[----:B------:R-:W-:Y:S01]  /*1e40*/  LEA.HI R5, R33, R32, RZ, 0x1d ;  /* 0x0000002021057211 */ /* 0x000fe200078fe8ff */
[----:B------:R-:W-:Y:S01]  /*1e50*/  UIADD3.X UR5, UPT, UPT, URZ, UR9, URZ, UP0, !UPT ;  /* 0x00000009ff057290 */ /* 0x000fe200087fe4ff */
[----:B------:R-:W-:Y:S01]  /*1e60*/  LEA.HI R8, R29, R28, RZ, 0x1d ;  /* 0x0000001c1d087211 */ /* 0x000fe200078fe8ff */
[----:B------:R-:W-:Y:S01]  /*1e70*/  STL.128 [R0], R28 ;  /* 0x0000001c00007387 */ /* 0x000fe20000100c00 */
[----:B------:R-:W-:-:S02]  /*1e80*/  LEA.HI R2, R32, R31, RZ, 0x1d ;  /* 0x0000001f20027211 */ /* 0x000fc400078fe8ff */
[----:B------:R-:W-:Y:S02]  /*1e90*/  LEA.HI R10, R8, R3, RZ, 0x16 ;  /* 0x00000003080a7211 */ /* 0x000fe400078fb0ff */
[----:B------:R-:W-:Y:S02]  /*1ea0*/  LEA.HI R9, R30, R29, RZ, 0x1d ;  /* 0x0000001d1e097211 */ /* 0x000fe400078fe8ff */
[----:B------:R-:W-:Y:S02]  /*1eb0*/  LEA.HI R3, R35, R34, RZ, 0x1d ;  /* 0x0000002223037211 */ /* 0x000fe400078fe8ff */
[----:B------:R-:W-:Y:S02]  /*1ec0*/  LEA.HI R4, R10, R5, RZ, 0x16 ;  /* 0x000000050a047211 */ /* 0x000fe400078fb0ff */
[----:B------:R-:W-:Y:S02]  /*1ed0*/  LEA.HI R6, R34, R33, RZ, 0x1d ;  /* 0x0000002122067211 */ /* 0x000fe400078fe8ff */
[----:B------:R-:W-:Y:S01]  /*1ee0*/  LEA.HI R11, R9, R2, RZ, 0x16 ;  /* 0x00000002090b7211 */ /* 0x000fe200078fb0ff */
[----:B------:R-:W-:Y:S01]  /*1ef0*/  IMAD.IADD R2, R35, 0x1, R8 ;  /* 0x0000000123027824 */ /* 0x000fe200078e0208 */
[----:B------:R-:W-:-:S02]  /*1f00*/  LEA.HI R3, R4, R3, RZ, 0x16 ;  /* 0x0000000304037211 */ /* 0x000fc400078fb0ff */
[----:B------:R-:W-:Y:S01]  /*1f10*/  LEA.HI R5, R11, R6, RZ, 0x16 ;  /* 0x000000060b057211 */ /* 0x000fe200078fb0ff */
[----:B------:R0:W-:Y:S02]  /*1f20*/  STL.128 [R0+0x40], R8 ;  /* 0x0000400800007387 */ /* 0x0001e40000100c00 */
[----:B------:R-:W-:Y:S01]  /*1f30*/  VIADD R6, R3, 0x200 ;  /* 0x0000020003067836 */ /* 0x000fe20000000000 */
[----:B------:R-:W-:-:S04]  /*1f40*/  LEA.HI R7, R5, R2, RZ, 0x16 ;  /* 0x0000000205077211 */ /* 0x000fc800078fb0ff */
[----:B------:R-:W-:Y:S01]  /*1f50*/  LEA.HI R12, R6, R9, RZ, 0x16 ;  /* 0x00000009060c7211 */ /* 0x000fe200078fb0ff */
[----:B------:R1:W-:Y:S01]  /*1f60*/  STL.128 [R0+0x50], R4 ;  /* 0x0000500400007387 */ /* 0x0003e20000100c00 */
[----:B------:R-:W-:Y:S02]  /*1f70*/  LEA.HI R13, R7, R10, RZ, 0x16 ;  /* 0x0000000a070d7211 */ /* 0x000fe400078fb0ff */
[----:B------:R-:W-:Y:S02]  /*1f80*/  LEA.HI R14, R12, R11, RZ, 0x16 ;  /* 0x0000000b0c0e7211 */ /* 0x000fe400078fb0ff */
[----:B------:R-:W-:Y:S01]  /*1f90*/  LEA.HI R15, R13, R4, RZ, 0x16 ;  /* 0x000000040d0f7211 */ /* 0x000fe200078fb0ff */
[C---:B------:R-:W-:Y:S01]  /*1fa0*/  IMAD.IADD R2, R8.reuse, 0x1, R13 ;  /* 0x0000000108027824 */ /* 0x040fe200078e020d */
[----:B------:R-:W-:Y:S01]  /*1fb0*/  LEA.HI R20, R8, R12, RZ, 0x1d ;  /* 0x0000000c08147211 */ /* 0x000fe200078fe8ff */
[----:B------:R-:W-:Y:S01]  /*1fc0*/  IMAD.IADD R3, R9, 0x1, R14 ;  /* 0x0000000109037824 */ /* 0x000fe200078e020e */
[----:B------:R-:W-:Y:S01]  /*1fd0*/  LEA.HI R17, R15, R6, RZ, 0x16 ;  /* 0x000000060f117211 */ /* 0x000fe200078fb0ff */
[----:B------:R-:W-:Y:S01]  /*1fe0*/  IMAD.IADD R18, R10, 0x1, R15 ;  /* 0x000000010a127824 */ /* 0x000fe200078e020f */
[----:B------:R-:W-:Y:S01]  /*1ff0*/  LEA.HI R16, R14, R5, RZ, 0x16 ;  /* 0x000000050e107211 */ /* 0x000fe200078fb0ff */
[----:B------:R2:W-:Y:S01]  /*2000*/  STL.128 [R0+0x60], R12 ;  /* 0x0000600c00007387 */ /* 0x0005e20000100c00 */
[----:B------:R-:W-:Y:S01]  /*2010*/  LEA.HI R21, R9, R2, RZ, 0x1d ;  /* 0x0000000209157211 */ /* 0x000fe200078fe8ff */
[----:B0-----:R-:W-:Y:S01]  /*2020*/  IMAD.IADD R8, R4, 0x1, R17 ;  /* 0x0000000104087824 */ /* 0x001fe200078e0211 */
[----:B------:R-:W-:Y:S01]  /*2030*/  LEA.HI R2, R10, R3, RZ, 0x1d ;  /* 0x000000030a027211 */ /* 0x000fe200078fe8ff */
[C---:B------:R-:W-:Y:S01]  /*2040*/  IMAD.IADD R23, R11.reuse, 0x1, R16 ;  /* 0x000000010b177824 */ /* 0x040fe200078e0210 */
[----:B------:R-:W-:-:S02]  /*2050*/  LEA.HI R3, R11, R18, RZ, 0x1d ;  /* 0x000000120b037211 */ /* 0x000fc400078fe8ff */
[----:B------:R-:W-:Y:S02]  /*2060*/  LEA.HI R19, R17, R20, RZ, 0x16 ;  /* 0x0000001411137211 */ /* 0x000fe400078fb0ff */
[----:B------:R-:W-:Y:S02]  /*2070*/  LEA.HI R18, R16, R7, RZ, 0x16 ;  /* 0x0000000710127211 */ /* 0x000fe400078fb0ff */
[----:B------:R-:W-:Y:S01]  /*2080*/  LEA.HI R20, R4, R23, RZ, 0x1d ;  /* 0x0000001704147211 */ /* 0x000fe200078fe8ff */
[----:B------:R-:W-:Y:S01]  /*2090*/  VIADD R19, R19, 0x200 ;  /* 0x0000020013137836 */ /* 0x000fe20000000000 */
[----:B------:R-:W-:Y:S01]  /*20a0*/  LEA.HI R23, R5, R8, RZ, 0x1d ;  /* 0x0000000805177211 */ /* 0x000fe200078fe8ff */
[----:B------:R-:W-:Y:S02]  /*20b0*/  VIADD R18, R18, 0x40 ;  /* 0x0000004012127836 */ /* 0x000fe40000000000 */
[----:B------:R-:W-:Y:S01]  /*20c0*/  IMAD.IADD R10, R6, 0x1, R19 ;  /* 0x00000001060a7824 */ /* 0x000fe200078e0213 */
[----:B------:R-:W-:Y:S01]  /*20d0*/  LEA.HI R9, R19, R2, RZ, 0x16 ;  /* 0x0000000213097211 */ /* 0x000fe200078fb0ff */
[----:B------:R-:W-:Y:S01]  /*20e0*/  IMAD.IADD R11, R5, 0x1, R18 ;  /* 0x00000001050b7824 */ /* 0x000fe200078e0212 */
[----:B------:R-:W-:Y:S01]  /*20f0*/  LEA.HI R8, R18, R21, RZ, 0x16 ;  /* 0x0000001512087211 */ /* 0x000fe200078fb0ff */
[----:B------:R0:W-:Y:S01]  /*2100*/  STL.128 [R0+0x70], R16 ;  /* 0x0000701000007387 */ /* 0x0001e20000100c00 */
[C---:B-1----:R-:W-:Y:S01]  /*2110*/  LEA.HI R5, R7.reuse, R10, RZ, 0x1d ;  /* 0x0000000a07057211 */ /* 0x042fe200078fe8ff */
[----:B------:R-:W-:Y:S01]  /*2120*/  IMAD.IADD R4, R12, 0x1, R9 ;  /* 0x000000010c047824 */ /* 0x000fe200078e0209 */
[----:B------:R-:W-:Y:S01]  /*2130*/  LEA.HI R10, R8, R3, RZ, 0x16 ;  /* 0x00000003080a7211 */ /* 0x000fe200078fb0ff */
[----:B------:R-:W-:Y:S01]  /*2140*/  IMAD.IADD R7, R7, 0x1, R8 ;  /* 0x0000000107077824 */ /* 0x000fe200078e0208 */
[----:B------:R-:W-:-:S02]  /*2150*/  LEA.HI R2, R6, R11, RZ, 0x1d ;  /* 0x0000000b06027211 */ /* 0x000fc400078fe8ff */
[----:B------:R-:W-:Y:S01]  /*2160*/  LEA.HI R11, R9, R20, RZ, 0x16 ;  /* 0x00000014090b7211 */ /* 0x000fe200078fb0ff */
[C---:B------:R-:W-:Y:S01]  /*2170*/  IMAD.IADD R21, R13.reuse, 0x1, R10 ;  /* 0x000000010d157824 */ /* 0x040fe200078e020a */
[----:B------:R-:W-:Y:S02]  /*2180*/  LEA.HI R3, R13, R4, RZ, 0x1d ;  /* 0x000000040d037211 */ /* 0x000fe400078fe8ff */
[----:B------:R-:W-:Y:S01]  /*2190*/  LEA.HI R20, R10, R23, RZ, 0x16 ;  /* 0x000000170a147211 */ /* 0x000fe200078fb0ff */
[C---:B------:R-:W-:Y:S01]  /*21a0*/  IMAD.IADD R22, R14.reuse, 0x1, R11 ;  /* 0x000000010e167824 */ /* 0x040fe200078e020b */
[----:B------:R-:W-:Y:S01]  /*21b0*/  LEA.HI R6, R14, R21, RZ, 0x1d ;  /* 0x000000150e067211 */ /* 0x000fe200078fe8ff */
[----:B------:R1:W-:Y:S01]  /*21c0*/  STL.128 [R0+0x80], R8 ;  /* 0x0000800800007387 */ /* 0x0003e20000100c00 */
[----:B------:R-:W-:Y:S01]  /*21d0*/  LEA.HI R4, R12, R7, RZ, 0x1d ;  /* 0x000000070c047211 */ /* 0x000fe200078fe8ff */
[----:B------:R-:W-:Y:S01]  /*21e0*/  IMAD.IADD R25, R15, 0x1, R20 ;  /* 0x000000010f197824 */ /* 0x000fe200078e0214 */
[----:B------:R-:W-:-:S02]  /*21f0*/  LEA.HI R21, R11, R2, RZ, 0x16 ;  /* 0x000000020b157211 */ /* 0x000fc400078fb0ff */
[----:B------:R-:W-:Y:S02]  /*2200*/  LEA.HI R7, R15, R22, RZ, 0x1d ;  /* 0x000000160f077211 */ /* 0x000fe400078fe8ff */
[----:B------:R-:W-:Y:S01]  /*2210*/  LEA.HI R23, R21, R4, RZ, 0x16 ;  /* 0x0000000415177211 */ /* 0x000fe200078fb0ff */
[----:B--2---:R-:W-:Y:S01]  /*2220*/  IMAD.IADD R12, R16, 0x1, R21 ;  /* 0x00000001100c7824 */ /* 0x004fe200078e0215 */
[----:B------:R-:W-:Y:S02]  /*2230*/  LEA.HI R22, R20, R5, RZ, 0x16 ;  /* 0x0000000514167211 */ /* 0x000fe400078fb0ff */
[----:B------:R-:W-:Y:S01]  /*2240*/  LEA.HI R2, R16, R25, RZ, 0x1d ;  /* 0x0000001910027211 */ /* 0x000fe200078fe8ff */
[----:B------:R-:W-:Y:S01]  /*2250*/  IMAD.IADD R4, R18, 0x1, R23 ;  /* 0x0000000112047824 */ /* 0x000fe200078e0217 */
[----:B------:R-:W-:Y:S01]  /*2260*/  LEA.HI R25, R23, R6, RZ, 0x16 ;  /* 0x0000000617197211 */ /* 0x000fe200078fb0ff */
[----:B------:R-:W-:Y:S01]  /*2270*/  IMAD.IADD R13, R17, 0x1, R22 ;  /* 0x00000001110d7824 */ /* 0x000fe200078e0216 */
[----:B------:R-:W-:Y:S01]  /*2280*/  LEA.HI R24, R22, R3, RZ, 0x16 ;  /* 0x0000000316187211 */ /* 0x000fe200078fb0ff */
[----:B------:R2:W-:Y:S01]  /*2290*/  STL.128 [R0+0x90], R20 ;  /* 0x0000901400007387 */ /* 0x0005e20000100c00 */
[----:B------:R-:W-:Y:S01]  /*22a0*/  LEA.HI R3, R19, R4, RZ, 0x1d ;  /* 0x0000000413037211 */ /* 0x000fe200078fe8ff */
[----:B------:R-:W-:Y:S01]  /*22b0*/  IMAD.IADD R4, R8, 0x1, R25 ;  /* 0x0000000108047824 */ /* 0x000fe200078e0219 */
[----:B------:R-:W-:Y:S01]  /*22c0*/  LEA.HI R27, R25, R2, RZ, 0x16 ;  /* 0x00000002191b7211 */ /* 0x000fe200078fb0ff */
[----:B0-----:R-:W-:Y:S01]  /*22d0*/  IMAD.IADD R19, R19, 0x1, R24 ;  /* 0x0000000113137824 */ /* 0x001fe200078e0218 */
[----:B------:R-:W-:-:S02]  /*22e0*/  LEA.HI R26, R24, R7, RZ, 0x16 ;  /* 0x00000007181a7211 */ /* 0x000fc400078fb0ff */
[----:B------:R-:W-:Y:S01]  /*22f0*/  LEA.HI R5, R17, R12, RZ, 0x1d ;  /* 0x0000000c11057211 */ /* 0x000fe200078fe8ff */
[----:B------:R-:W-:Y:S01]  /*2300*/  IMAD.IADD R6, R10, 0x1, R27 ;  /* 0x000000010a067824 */ /* 0x000fe200078e021b */
[----:B------:R-:W-:Y:S01]  /*2310*/  LEA.HI R12, R18, R13, RZ, 0x1d ;  /* 0x0000000d120c7211 */ /* 0x000fe200078fe8ff */
[C---:B------:R-:W-:Y:S01]  /*2320*/  IMAD.IADD R7, R9.reuse, 0x1, R26 ;  /* 0x0000000109077824 */ /* 0x040fe200078e021a */
[----:B------:R-:W-:Y:S01]  /*2330*/  LEA.HI R13, R9, R4, RZ, 0x1d ;  /* 0x00000004090d7211 */ /* 0x000fe200078fe8ff */
[----:B------:R0:W-:Y:S01]  /*2340*/  STL.128 [R0+0xa0], R24 ;  /* 0x0000a01800007387 */ /* 0x0001e20000100c00 */
[----:B------:R-:W-:Y:S02]  /*2350*/  LEA.HI R4, R26, R5, RZ, 0x16 ;  /* 0x000000051a047211 */ /* 0x000fe400078fb0ff */
[----:B------:R-:W-:Y:S02]  /*2360*/  LEA.HI R2, R8, R19, RZ, 0x1d ;  /* 0x0000001308027211 */ /* 0x000fe400078fe8ff */
[----:B------:R-:W-:-:S02]  /*2370*/  LEA.HI R5, R27, R12, RZ, 0x16 ;  /* 0x0000000c1b057211 */ /* 0x000fc400078fb0ff */
[C---:B------:R-:W-:Y:S01]  /*2380*/  LEA.HI R15, R11.reuse, R6, RZ, 0x1d ;  /* 0x000000060b0f7211 */ /* 0x040fe200078fe8ff */
[----:B-1----:R-:W-:Y:S01]  /*2390*/  IMAD.IADD R11, R11, 0x1, R4 ;  /* 0x000000010b0b7824 */ /* 0x002fe200078e0204 */
[----:B------:R-:W-:Y:S01]  /*23a0*/  LEA.HI R14, R10, R7, RZ, 0x1d ;  /* 0x000000070a0e7211 */ /* 0x000fe200078fe8ff */
[----:B------:R-:W-:Y:S01]  /*23b0*/  IMAD.IADD R8, R20, 0x1, R5 ;  /* 0x0000000114087824 */ /* 0x000fe200078e0205 */
[----:B------:R-:W-:Y:S02]  /*23c0*/  LEA.HI R6, R4, R3, RZ, 0x16 ;  /* 0x0000000304067211 */ /* 0x000fe400078fb0ff */
[----:B------:R-:W-:Y:S02]  /*23d0*/  LEA.HI R7, R5, R2, RZ, 0x16 ;  /* 0x0000000205077211 */ /* 0x000fe400078fb0ff */
[C---:B------:R-:W-:Y:S01]  /*23e0*/  LEA.HI R17, R21.reuse, R8, RZ, 0x1d ;  /* 0x0000000815117211 */ /* 0x040fe200078fe8ff */
[----:B------:R-:W-:Y:S01]  /*23f0*/  IMAD.IADD R3, R21, 0x1, R6 ;  /* 0x0000000115037824 */ /* 0x000fe200078e0206 */
[----:B------:R-:W-:Y:S01]  /*2400*/  LEA.HI R8, R6, R13, RZ, 0x16 ;  /* 0x0000000d06087211 */ /* 0x000fe200078fb0ff */
[----:B------:R-:W-:Y:S01]  /*2410*/  IMAD.IADD R10, R22, 0x1, R7 ;  /* 0x00000001160a7824 */ /* 0x000fe200078e0207 */
[----:B------:R-:W-:Y:S01]  /*2420*/  LEA.HI R12, R20, R11, RZ, 0x1d ;  /* 0x0000000b140c7211 */ /* 0x000fe200078fe8ff */
[----:B------:R-:W-:Y:S01]  /*2430*/  STL.128 [R0+0xb0], R4 ;  /* 0x0000b00400007387 */ /* 0x000fe20000100c00 */
[----:B------:R-:W-:Y:S01]  /*2440*/  LEA.HI R2, R22, R3, RZ, 0x1d ;  /* 0x0000000316027211 */ /* 0x000fe200078fe8ff */
[----:B--2---:R-:W-:Y:S01]  /*2450*/  IMAD.MOV.U32 R22, RZ, RZ, RZ ;  /* 0x000000ffff167224 */ /* 0x004fe200078e00ff */
[C---:B------:R-:W-:Y:S01]  /*2460*/  LEA.HI R3, R23.reuse, R10, RZ, 0x1d ;  /* 0x0000000a17037211 */ /* 0x040fe200078fe8ff */
[----:B------:R-:W-:Y:S01]  /*2470*/  IMAD.IADD R23, R23, 0x1, R8 ;  /* 0x0000000117177824 */ /* 0x000fe200078e0208 */
[----:B------:R-:W-:-:S02]  /*2480*/  LEA.HI R10, R8, R15, RZ, 0x16 ;  /* 0x0000000f080a7211 */ /* 0x000fc400078fb0ff */
[----:B------:R-:W-:Y:S02]  /*2490*/  LEA.HI R9, R7, R14, RZ, 0x16 ;  /* 0x0000000e07097211 */ /* 0x000fe400078fb0ff */
[C---:B------:R-:W-:Y:S01]  /*24a0*/  LEA.HI R16, R24.reuse, R23, RZ, 0x1d ;  /* 0x0000001718107211 */ /* 0x040fe200078fe8ff */
[----:B------:R-:W-:Y:S01]  /*24b0*/  IMAD.IADD R13, R25, 0x1, R10 ;  /* 0x00000001190d7824 */ /* 0x000fe200078e020a */
[----:B------:R-:W-:Y:S01]  /*24c0*/  LEA.HI R11, R9, R12, RZ, 0x16 ;  /* 0x0000000c090b7211 */ /* 0x000fe200078fb0ff */
[----:B------:R-:W-:Y:S01]  /*24d0*/  IMAD.IADD R14, R24, 0x1, R9 ;  /* 0x00000001180e7824 */ /* 0x000fe200078e0209 */
[----:B------:R-:W-:Y:S02]  /*24e0*/  LEA.HI R12, R10, R17, RZ, 0x16 ;  /* 0x000000110a0c7211 */ /* 0x000fe400078fb0ff */
[C---:B------:R-:W-:Y:S01]  /*24f0*/  LEA.HI R18, R26.reuse, R13, RZ, 0x1d ;  /* 0x0000000d1a127211 */ /* 0x040fe200078fe8ff */
[----:B------:R-:W-:Y:S01]  /*2500*/  IMAD.IADD R20, R26, 0x1, R11 ;  /* 0x000000011a147824 */ /* 0x000fe200078e020b */
[----:B------:R-:W-:Y:S01]  /*2510*/  LEA.HI R13, R11, R2, RZ, 0x16 ;  /* 0x000000020b0d7211 */ /* 0x000fe200078fb0ff */
[----:B------:R1:W-:Y:S01]  /*2520*/  STL.128 [R0+0xc0], R8 ;  /* 0x0000c00800007387 */ /* 0x0003e20000100c00 */
[----:B------:R-:W-:-:S02]  /*2530*/  LEA.HI R17, R25, R14, RZ, 0x1d ;  /* 0x0000000e19117211 */ /* 0x000fc400078fe8ff */
[----:B------:R-:W-:Y:S01]  /*2540*/  LEA.HI R14, R12, R3, RZ, 0x16 ;  /* 0x000000030c0e7211 */ /* 0x000fe200078fb0ff */
[----:B0-----:R-:W-:Y:S01]  /*2550*/  IMAD.IADD R24, R4, 0x1, R13 ;  /* 0x0000000104187824 */ /* 0x001fe200078e020d */
[C---:B------:R-:W-:Y:S01]  /*2560*/  LEA.HI R19, R27.reuse, R20, RZ, 0x1d ;  /* 0x000000141b137211 */ /* 0x040fe200078fe8ff */
[----:B------:R-:W-:Y:S01]  /*2570*/  IMAD.IADD R27, R27, 0x1, R12 ;  /* 0x000000011b1b7824 */ /* 0x000fe200078e020c */
[----:B------:R-:W-:Y:S01]  /*2580*/  LEA.HI R15, R13, R16, RZ, 0x16 ;  /* 0x000000100d0f7211 */ /* 0x000fe200078fb0ff */
[C---:B------:R-:W-:Y:S01]  /*2590*/  IMAD.IADD R23, R5.reuse, 0x1, R14 ;  /* 0x0000000105177824 */ /* 0x040fe200078e020e */
[----:B------:R-:W-:Y:S02]  /*25a0*/  LEA.HI R16, R14, R17, RZ, 0x16 ;  /* 0x000000110e107211 */ /* 0x000fe400078fb0ff */
[----:B------:R-:W-:Y:S02]  /*25b0*/  CS2R R20, SRZ ;  /* 0x0000000000147805 */ /* 0x000fe4000001ff00 */
[----:B------:R-:W-:Y:S01]  /*25c0*/  LEA.HI R2, R4, R27, RZ, 0x1d ;  /* 0x0000001b04027211 */ /* 0x000fe200078fe8ff */
[----:B------:R-:W-:Y:S01]  /*25d0*/  STL.128 [R0+0xd0], R12 ;  /* 0x0000d00c00007387 */ /* 0x000fe20000100c00 */
[----:B------:R-:W-:Y:S01]  /*25e0*/  LEA.HI R3, R5, R24, RZ, 0x1d ;  /* 0x0000001805037211 */ /* 0x000fe200078fe8ff */
[----:B------:R-:W-:Y:S01]  /*25f0*/  IMAD.IADD R24, R6, 0x1, R15 ;  /* 0x0000000106187824 */ /* 0x000fe200078e020f */
[----:B------:R-:W-:Y:S01]  /*2600*/  LEA.HI R17, R15, R18, RZ, 0x16 ;  /* 0x000000120f117211 */ /* 0x000fe200078fb0ff */
[----:B------:R-:W-:Y:S01]  /*2610*/  IMAD.IADD R25, R7, 0x1, R16 ;  /* 0x0000000107197824 */ /* 0x000fe200078e0210 */
[----:B------:R-:W-:-:S02]  /*2620*/  LEA.HI R18, R16, R19, RZ, 0x16 ;  /* 0x0000001310127211 */ /* 0x000fc400078fb0ff */
[----:B-1----:R-:W-:Y:S02]  /*2630*/  CS2R R10, SRZ ;  /* 0x00000000000a7805 */ /* 0x002fe4000001ff00 */
[----:B------:R-:W-:Y:S01]  /*2640*/  LEA.HI R26, R6, R23, RZ, 0x1d ;  /* 0x00000017061a7211 */ /* 0x000fe200078fe8ff */
[----:B------:R-:W-:Y:S01]  /*2650*/  IMAD.MOV.U32 R23, RZ, RZ, 0x200 ;  /* 0x00000200ff177424 */ /* 0x000fe200078e00ff */
[----:B------:R-:W-:Y:S01]  /*2660*/  LEA.HI R19, R17, R2, RZ, 0x16 ;  /* 0x0000000211137211 */ /* 0x000fe200078fb0ff */
[----:B------:R-:W-:Y:S01]  /*2670*/  IMAD.U32 R5, RZ, RZ, UR4 ;  /* 0x00000004ff057e24 */ /* 0x000fe2000f8e00ff */
[----:B------:R-:W-:Y:S01]  /*2680*/  LEA.HI R27, R7, R24, RZ, 0x1d ;  /* 0x00000018071b7211 */ /* 0x000fe200078fe8ff */
[----:B------:R-:W-:Y:S01]  /*2690*/  UMOV UR4, URZ ;  /* 0x000000ff00047c82 */ /* 0x000fe20008000000 */
[----:B------:R-:W-:Y:S01]  /*26a0*/  LEA.HI R2, R8, R25, RZ, 0x1d ;  /* 0x0000001908027211 */ /* 0x000fe200078fe8ff */
[----:B------:R-:W-:Y:S01]  /*26b0*/  STL.128 [R0+0xe0], R16 ;  /* 0x0000e01000007387 */ /* 0x000fe20000100c00 */
[----:B------:R-:W-:-:S02]  /*26c0*/  LEA.HI R24, R18, R3, RZ, 0x16 ;  /* 0x0000000312187211 */ /* 0x000fc400078fb0ff */
[----:B------:R-:W-:Y:S02]  /*26d0*/  CS2R R8, SRZ ;  /* 0x0000000000087805 */ /* 0x000fe4000001ff00 */
[----:B------:R-:W-:Y:S01]  /*26e0*/  LEA.HI R25, R19, R26, RZ, 0x16 ;  /* 0x0000001a13197211 */ /* 0x000fe200078fb0ff */
[----:B------:R0:W-:Y:S01]  /*26f0*/  STL.128 [R0+0x30], R20 ;  /* 0x0000301400007387 */ /* 0x0001e20000100c00 */
[----:B------:R-:W-:Y:S01]  /*2700*/  LEA.HI R26, R24, R27, RZ, 0x16 ;  /* 0x0000001b181a7211 */ /* 0x000fe200078fb0ff */
[----:B------:R-:W-:Y:S01]  /*2710*/  IMAD.U32 R3, RZ, RZ, UR5 ;  /* 0x00000005ff037e24 */ /* 0x000fe2000f8e00ff */
[----:B------:R-:W-:-:S05]  /*2720*/  LEA.HI R27, R25, R2, RZ, 0x16 ;  /* 0x00000002191b7211 */ /* 0x000fca00078fb0ff */
[----:B------:R1:W-:Y:S01]  /*2730*/  STL.128 [R0+0xf0], R24 ;  /* 0x0000f01800007387 */ /* 0x0003e20000100c00 */
[----:B0-----:R-:W-:Y:S02]  /*2740*/  CS2R R20, SRZ ;  /* 0x0000000000147805 */ /* 0x001fe4000001ff00 */
[----:B------:R-:W-:-:S07]  /*2750*/  CS2R R22, SRZ ;  /* 0x0000000000167805 */ /* 0x000fce000001ff00 */
.L_x_3:
[----:B------:R-:W-:Y:S02]  /*2760*/  IMAD.MOV.U32 R2, RZ, RZ, R5 ;  /* 0x000000ffff027224 */ /* 0x000fe400078e0005 */
[----:B------:R1:W2:Y:S04]  /*2770*/  LDL.128 R4, [R0] ;  /* 0x0000000000047983 */ /* 0x0002a80000100c00 */
[----:B------:R-:W2:Y:S04]  /*2780*/  LDG.E.CONSTANT R19, desc[UR10][R2.64+-0x8] ;  /* 0xfffff80a02137981 */ /* 0x000ea8000c1e9900 */
[----:B------:R-:W3:Y:S04]  /*2790*/  LDG.E.CONSTANT R12, desc[UR10][R2.64+-0x4] ;  /* 0xfffffc0a020c7981 */ /* 0x000ee8000c1e9900 */
[----:B------:R-:W4:Y:S04]  /*27a0*/  LDG.E.CONSTANT R13, desc[UR10][R2.64] ;  /* 0x0000000a020d7981 */ /* 0x000f28000c1e9900 */
[----:B------:R-:W5:Y:S01]  /*27b0*/  LDG.E.CONSTANT R14, desc[UR10][R2.64+0x4] ;  /* 0x0000040a020e7981 */ /* 0x000f62000c1e9900 */
[--C-:B------:R-:W-:Y:S01]  /*27c0*/  SHF.R.U32.HI R15, RZ, 0x6, R9.reuse ;  /* 0x00000006ff0f7819 */ /* 0x100fe20000011609 */
[----:B------:R-:W-:Y:S01]  /*27d0*/  UIADD3 UR4, UPT, UPT, UR4, 0x4, URZ ;  /* 0x0000000404047890 */ /* 0x000fe2000fffe0ff */
[--C-:B------:R-:W-:Y:S01]  /*27e0*/  SHF.R.U32.HI R16, RZ, 0xb, R9.reuse ;  /* 0x0000000bff107819 */ /* 0x100fe20000011609 */
[----:B-1----:R-:W-:Y:S01]  /*27f0*/  VIADD R0, R0, 0x10 ;  /* 0x0000001000007836 */ /* 0x002fe20000000000 */
[----:B------:R-:W-:Y:S01]  /*2800*/  SHF.R.U32.HI R17, RZ, 0x19, R9 ;  /* 0x00000019ff117819 */ /* 0x000fe20000011609 */
[----:B------:R-:W-:-:S03]  /*2810*/  UISETP.NE.AND UP0, UPT, UR4, 0x40, UPT ;  /* 0x000000400400788c */ /* 0x000fc6000bf05270 */
[----:B------:R-:W-:Y:S02]  /*2820*/  LOP3.LUT R16, R17, R15, R16, 0x96, !PT ;  /* 0x0000000f11107212 */ /* 0x000fe400078e9610 */
[----:B------:R-:W-:-:S04]  /*2830*/  LOP3.LUT R15, R10, R9, R8, 0xb8, !PT ;  /* 0x000000090a0f7212 */ /* 0x000fc800078eb808 */
[----:B------:R-:W-:-:S04]  /*2840*/  IADD3 R15, PT, PT, R16, R15, R11 ;  /* 0x0000000f100f7210 */ /* 0x000fc80007ffe00b */
[----:B--2---:R-:W-:-:S05]  /*2850*/  IADD3 R4, PT, PT, R4, R15, R19 ;  /* 0x0000000f04047210 */ /* 0x004fca0007ffe013 */
[----:B------:R-:W-:Y:S01]  /*2860*/  IMAD.IADD R11, R4, 0x1, R23 ;  /* 0x00000001040b7824 */ /* 0x000fe200078e0217 */
[----:B------:R-:W-:-:S04]  /*2870*/  LOP3.LUT R23, R21, R22, R20, 0xe8, !PT ;  /* 0x0000001615177212 */ /* 0x000fc800078ee814 */
[--C-:B------:R-:W-:Y:S02]  /*2880*/  SHF.R.U32.HI R15, RZ, 0x6, R11.reuse ;  /* 0x00000006ff0f7819 */ /* 0x100fe4000001160b */
[--C-:B------:R-:W-:Y:S02]  /*2890*/  SHF.R.U32.HI R16, RZ, 0xb, R11.reuse ;  /* 0x0000000bff107819 */ /* 0x100fe4000001160b */
[----:B------:R-:W-:Y:S02]  /*28a0*/  SHF.R.U32.HI R17, RZ, 0x19, R11 ;  /* 0x00000019ff117819 */ /* 0x000fe4000001160b */
[----:B------:R-:W-:Y:S02]  /*28b0*/  LOP3.LUT R18, R8, R11, R9, 0xb8, !PT ;  /* 0x0000000b08127212 */ /* 0x000fe400078eb809 */
[----:B------:R-:W-:Y:S02]  /*28c0*/  LOP3.LUT R19, R17, R15, R16, 0x96, !PT ;  /* 0x0000000f11137212 */ /* 0x000fe400078e9610 */
[----:B------:R-:W-:-:S02]  /*28d0*/  SHF.R.U32.HI R15, RZ, 0x2, R20 ;  /* 0x00000002ff0f7819 */ /* 0x000fc40000011614 */
[----:B------:R-:W-:Y:S02]  /*28e0*/  IADD3 R18, PT, PT, R19, R18, R10 ;  /* 0x0000001213127210 */ /* 0x000fe40007ffe00a */
[--C-:B------:R-:W-:Y:S02]  /*28f0*/  SHF.R.U32.HI R16, RZ, 0xd, R20.reuse ;  /* 0x0000000dff107819 */ /* 0x100fe40000011614 */
[----:B------:R-:W-:Y:S02]  /*2900*/  SHF.R.U32.HI R17, RZ, 0x16, R20 ;  /* 0x00000016ff117819 */ /* 0x000fe40000011614 */
[----:B---3--:R-:W-:Y:S02]  /*2910*/  IADD3 R5, PT, PT, R5, R18, R12 ;  /* 0x0000001205057210 */ /* 0x008fe40007ffe00c */
[----:B------:R-:W-:-:S03]  /*2920*/  LOP3.LUT R15, R17, R15, R16, 0x96, !PT ;  /* 0x0000000f110f7212 */ /* 0x000fc600078e9610 */
[----:B------:R-:W-:Y:S01]  /*2930*/  IMAD.IADD R10, R5, 0x1, R22 ;  /* 0x00000001050a7824 */ /* 0x000fe200078e0216 */
[----:B------:R-:W-:-:S04]  /*2940*/  IADD3 R23, PT, PT, R4, R15, R23 ;  /* 0x0000000f04177210 */ /* 0x000fc80007ffe017 */
[--C-:B------:R-:W-:Y:S02]  /*2950*/  SHF.R.U32.HI R4, RZ, 0x2, R23.reuse ;  /* 0x00000002ff047819 */ /* 0x100fe40000011617 */
[--C-:B------:R-:W-:Y:S02]  /*2960*/  SHF.R.U32.HI R15, RZ, 0xd, R23.reuse ;  /* 0x0000000dff0f7819 */ /* 0x100fe40000011617 */
[----:B------:R-:W-:Y:S02]  /*2970*/  SHF.R.U32.HI R12, RZ, 0x16, R23 ;  /* 0x00000016ff0c7819 */ /* 0x000fe40000011617 */
[--C-:B------:R-:W-:Y:S02]  /*2980*/  SHF.R.U32.HI R16, RZ, 0x6, R10.reuse ;  /* 0x00000006ff107819 */ /* 0x100fe4000001160a */
[--C-:B------:R-:W-:Y:S02]  /*2990*/  SHF.R.U32.HI R17, RZ, 0xb, R10.reuse ;  /* 0x0000000bff117819 */ /* 0x100fe4000001160a */
[----:B------:R-:W-:-:S02]  /*29a0*/  SHF.R.U32.HI R18, RZ, 0x19, R10 ;  /* 0x00000019ff127819 */ /* 0x000fc4000001160a */
[----:B------:R-:W-:Y:S02]  /*29b0*/  LOP3.LUT R4, R12, R4, R15, 0x96, !PT ;  /* 0x000000040c047212 */ /* 0x000fe400078e960f */
[----:B------:R-:W-:Y:S02]  /*29c0*/  LOP3.LUT R17, R18, R16, R17, 0x96, !PT ;  /* 0x0000001012117212 */ /* 0x000fe400078e9611 */
[----:B------:R-:W-:Y:S02]  /*29d0*/  LOP3.LUT R12, R9, R10, R11, 0xb8, !PT ;  /* 0x0000000a090c7212 */ /* 0x000fe400078eb80b */
[----:B------:R-:W-:Y:S02]  /*29e0*/  LOP3.LUT R22, R20, R21, R23, 0xe8, !PT ;  /* 0x0000001514167212 */ /* 0x000fe400078ee817 */
[----:B------:R-:W-:Y:S02]  /*29f0*/  IADD3 R12, PT, PT, R17, R12, R8 ;  /* 0x0000000c110c7210 */ /* 0x000fe40007ffe008 */
[----:B------:R-:W-:-:S02]  /*2a00*/  IADD3 R22, PT, PT, R5, R4, R22 ;  /* 0x0000000405167210 */ /* 0x000fc40007ffe016 */
[----:B----4-:R-:W-:Y:S02]  /*2a10*/  IADD3 R6, PT, PT, R6, R12, R13 ;  /* 0x0000000c06067210 */ /* 0x010fe40007ffe00d */
[--C-:B------:R-:W-:Y:S02]  /*2a20*/  SHF.R.U32.HI R4, RZ, 0x2, R22.reuse ;  /* 0x00000002ff047819 */ /* 0x100fe40000011616 */
[--C-:B------:R-:W-:Y:S01]  /*2a30*/  SHF.R.U32.HI R5, RZ, 0xd, R22.reuse ;  /* 0x0000000dff057819 */ /* 0x100fe20000011616 */
[----:B------:R-:W-:Y:S01]  /*2a40*/  IMAD.IADD R8, R6, 0x1, R21 ;  /* 0x0000000106087824 */ /* 0x000fe200078e0215 */
[--C-:B------:R-:W-:Y:S02]  /*2a50*/  SHF.R.U32.HI R12, RZ, 0x16, R22.reuse ;  /* 0x00000016ff0c7819 */ /* 0x100fe40000011616 */
[----:B------:R-:W-:Y:S02]  /*2a60*/  LOP3.LUT R21, R23, R20, R22, 0xe8, !PT ;  /* 0x0000001417157212 */ /* 0x000fe400078ee816 */
[----:B------:R-:W-:-:S02]  /*2a70*/  LOP3.LUT R5, R12, R4, R5, 0x96, !PT ;  /* 0x000000040c057212 */ /* 0x000fc400078e9605 */
[--C-:B------:R-:W-:Y:S02]  /*2a80*/  SHF.R.U32.HI R4, RZ, 0x6, R8.reuse ;  /* 0x00000006ff047819 */ /* 0x100fe40000011608 */
[--C-:B------:R-:W-:Y:S02]  /*2a90*/  SHF.R.U32.HI R13, RZ, 0xb, R8.reuse ;  /* 0x0000000bff0d7819 */ /* 0x100fe40000011608 */
[----:B------:R-:W-:Y:S02]  /*2aa0*/  SHF.R.U32.HI R12, RZ, 0x19, R8 ;  /* 0x00000019ff0c7819 */ /* 0x000fe40000011608 */
[----:B------:R-:W-:Y:S02]  /*2ab0*/  IADD3 R21, PT, PT, R6, R5, R21 ;  /* 0x0000000506157210 */ /* 0x000fe40007ffe015 */
[----:B------:R-:W-:Y:S02]  /*2ac0*/  LOP3.LUT R4, R12, R4, R13, 0x96, !PT ;  /* 0x000000040c047212 */ /* 0x000fe400078e960d */
[----:B------:R-:W-:-:S02]  /*2ad0*/  LOP3.LUT R5, R11, R8, R10, 0xb8, !PT ;  /* 0x000000080b057212 */ /* 0x000fc400078eb80a */
[----:B------:R-:W-:Y:S02]  /*2ae0*/  SHF.R.U32.HI R6, RZ, 0x2, R21 ;  /* 0x00000002ff067819 */ /* 0x000fe40000011615 */
[----:B------:R-:W-:Y:S02]  /*2af0*/  IADD3 R4, PT, PT, R4, R5, R9 ;  /* 0x0000000504047210 */ /* 0x000fe40007ffe009 */
[--C-:B------:R-:W-:Y:S02]  /*2b00*/  SHF.R.U32.HI R13, RZ, 0xd, R21.reuse ;  /* 0x0000000dff0d7819 */ /* 0x100fe40000011615 */
[----:B------:R-:W-:Y:S02]  /*2b10*/  SHF.R.U32.HI R12, RZ, 0x16, R21 ;  /* 0x00000016ff0c7819 */ /* 0x000fe40000011615 */
[----:B-----5:R-:W-:Y:S02]  /*2b20*/  IADD3 R7, PT, PT, R7, R4, R14 ;  /* 0x0000000407077210 */ /* 0x020fe40007ffe00e */
[----:B------:R-:W-:-:S02]  /*2b30*/  IADD3 R5, P1, PT, R2, 0x10, RZ ;  /* 0x0000001002057810 */ /* 0x000fc40007f3e0ff */
[----:B------:R-:W-:Y:S01]  /*2b40*/  LOP3.LUT R6, R12, R6, R13, 0x96, !PT ;  /* 0x000000060c067212 */ /* 0x000fe200078e960d */
[----:B------:R-:W-:Y:S01]  /*2b50*/  IMAD.IADD R9, R7, 0x1, R20 ;  /* 0x0000000107097824 */ /* 0x000fe200078e0214 */
[----:B------:R-:W-:Y:S01]  /*2b60*/  LOP3.LUT R2, R22, R23, R21, 0xe8, !PT ;  /* 0x0000001716027212 */ /* 0x000fe200078ee815 */
[----:B------:R-:W-:-:S03]  /*2b70*/  IMAD.X R3, RZ, RZ, R3, P1 ;  /* 0x000000ffff037224 */ /* 0x000fc600008e0603 */
[----:B------:R-:W-:Y:S01]  /*2b80*/  IADD3 R20, PT, PT, R7, R6, R2 ;  /* 0x0000000607147210 */ /* 0x000fe20007ffe002 */
[----:B------:R-:W-:Y:S06]  /*2b90*/  BRA.U UP0, `(.L_x_3) ;  /* 0xfffffff900f07547 */ /* 0x000fec000b83ffff */
[----:B------:R-:W-:Y:S01]  /*2ba0*/  PRMT R5, R9, 0x7632, R5 ;  /* 0x0000763209057816 */ /* 0x000fe20000000005 */
[----:B------:R-:W-:Y:S01]  /*2bb0*/  STS.U8 [UR7+0x43], R20 ;  /* 0x00004314ff007988 */ /* 0x000fe20008000007 */
[----:B------:R-:W-:Y:S02]  /*2bc0*/  PRMT R6, R8, 0x7632, R6 ;  /* 0x0000763208067816 */ /* 0x000fe40000000006 */
[----:B------:R-:W-:Y:S01]  /*2bd0*/  PRMT R7, R10, 0x7632, R7 ;  /* 0x000076320a077816 */ /* 0x000fe20000000007 */
[----:B------:R0:W-:Y:S01]  /*2be0*/  STS.U8 [UR7+0x51], R5 ;  /* 0x00005105ff007988 */ /* 0x0001e20008000007 */
[----:B------:R-:W-:Y:S02]  /*2bf0*/  PRMT R0, R20, 0x7632, R0 ;  /* 0x0000763214007816 */ /* 0x000fe40000000000 */
[----:B------:R-:W-:Y:S01]  /*2c00*/  PRMT R2, R21, 0x7632, R2 ;  /* 0x0000763215027816 */ /* 0x000fe20000000002 */
[----:B------:R-:W-:Y:S01]  /*2c10*/  STS.U8 [UR7+0x55], R6 ;  /* 0x00005506ff007988 */ /* 0x000fe20008000007 */
[----:B------:R-:W-:-:S02]  /*2c20*/  PRMT R3, R22, 0x7632, R3 ;  /* 0x0000763216037816 */ /* 0x000fc40000000003 */
[----:B------:R-:W-:Y:S01]  /*2c30*/  PRMT R4, R23, 0x7632, R4 ;  /* 0x0000763217047816 */ /* 0x000fe20000000004 */
[----:B------:R1:W-:Y:S01]  /*2c40*/  STS.U8 [UR7+0x59], R7 ;  /* 0x00005907ff007988 */ /* 0x0003e20008000007 */
[----:B------:R-:W-:Y:S02]  /*2c50*/  PRMT R12, R11, 0x7632, R12 ;  /* 0x000076320b0c7816 */ /* 0x000fe4000000000c */
[--C-:B0-----:R-:W-:Y:S01]  /*2c60*/  SHF.R.U32.HI R5, RZ, 0x18, R20.reuse ;  /* 0x00000018ff057819 */ /* 0x101fe20000011614 */
[----:B------:R0:W-:Y:S01]  /*2c70*/  STS.U8 [UR7+0x41], R0 ;  /* 0x00004100ff007988 */ /* 0x0001e20008000007 */
[--C-:B------:R-:W-:Y:S02]  /*2c80*/  SHF.R.U32.HI R13, RZ, 0x18, R21.reuse ;  /* 0x00000018ff0d7819 */ /* 0x100fe40000011615 */
[----:B------:R-:W-:Y:S01]  /*2c90*/  SHF.R.U32.HI R15, RZ, 0x8, R21 ;  /* 0x00000008ff0f7819 */ /* 0x000fe20000011615 */
[----:B------:R0:W-:Y:S01]  /*2ca0*/  STS.U8 [UR7+0x45], R2 ;  /* 0x00004502ff007988 */ /* 0x0001e20008000007 */
[----:B-1----:R-:W-:-:S02]  /*2cb0*/  SHF.R.U32.HI R7, RZ, 0x8, R20 ;  /* 0x00000008ff077819 */ /* 0x002fc40000011614 */
[--C-:B------:R-:W-:Y:S01]  /*2cc0*/  SHF.R.U32.HI R17, RZ, 0x18, R22.reuse ;  /* 0x00000018ff117819 */ /* 0x100fe20000011616 */
[----:B------:R0:W-:Y:S01]  /*2cd0*/  STS.U8 [UR7+0x49], R3 ;  /* 0x00004903ff007988 */ /* 0x0001e20008000007 */
[----:B------:R-:W-:Y:S02]  /*2ce0*/  SHF.R.U32.HI R19, RZ, 0x8, R22 ;  /* 0x00000008ff137819 */ /* 0x000fe40000011616 */
[--C-:B------:R-:W-:Y:S01]  /*2cf0*/  SHF.R.U32.HI R25, RZ, 0x18, R23.reuse ;  /* 0x00000018ff197819 */ /* 0x100fe20000011617 */
[----:B------:R0:W-:Y:S01]  /*2d00*/  STS.U8 [UR7+0x4d], R4 ;  /* 0x00004d04ff007988 */ /* 0x0001e20008000007 */
[----:B------:R-:W-:Y:S02]  /*2d10*/  SHF.R.U32.HI R27, RZ, 0x8, R23 ;  /* 0x00000008ff1b7819 */ /* 0x000fe40000011617 */
[--C-:B------:R-:W-:Y:S01]  /*2d20*/  SHF.R.U32.HI R29, RZ, 0x18, R9.reuse ;  /* 0x00000018ff1d7819 */ /* 0x100fe20000011609 */
[----:B------:R0:W-:Y:S01]  /*2d30*/  STS.U8 [UR7+0x5d], R12 ;  /* 0x00005d0cff007988 */ /* 0x0001e20008000007 */
[----:B------:R-:W-:-:S02]  /*2d40*/  SHF.R.U32.HI R31, RZ, 0x8, R9 ;  /* 0x00000008ff1f7819 */ /* 0x000fc40000011609 */
        /* <DEDUP_REMOVED lines=8> */
[----:B------:R-:W-:-:S03]  /*2dd0*/  SHF.R.U32.HI R16, RZ, 0x8, R11 ;  /* 0x00000008ff107819 */ /* 0x000fc6000001160b */
        /* <DEDUP_REMOVED lines=19> */
[----:B------:R0:W-:Y:S01]  /*2f10*/  STS.U8 [UR7+0x5e], R16 ;  /* 0x00005e10ff007988 */ /* 0x0001e20008000007 */
[----:B------:R-:W-:Y:S05]  /*2f20*/  @P0 EXIT ;  /* 0x000000000000094d */ /* 0x000fea0003800000 */
[----:B0-----:R-:W0:Y:S01]  /*2f30*/  LDC.64 R2, c[0x0][0x388] ;  /* 0x0000e200ff027b82 */ /* 0x001e220000000a00 */
[----:B------:R-:W-:Y:S02]  /*2f40*/  PRMT R0, R20, 0x7632, R0 ;  /* 0x0000763214007816 */ /* 0x000fe40000000000 */
[----:B------:R-:W-:Y:S02]  /*2f50*/  PRMT R4, R21, 0x7632, R4 ;  /* 0x0000763215047816 */ /* 0x000fe40000000004 */
[----:B------:R-:W-:Y:S01]  /*2f60*/  PRMT R12, R8, 0x7632, R12 ;  /* 0x00007632080c7816 */ /* 0x000fe2000000000c */
[----:B0-----:R0:W-:Y:S04]  /*2f70*/  STG.E.U8 desc[UR10][R2.64], R5 ;  /* 0x0000000502007986 */ /* 0x0011e8000c10110a */
[----:B------:R1:W-:Y:S04]  /*2f80*/  STG.E.U8 desc[UR10][R2.64+0x2], R7 ;  /* 0x0000020702007986 */ /* 0x0003e8000c10110a */
[----:B------:R2:W-:Y:S04]  /*2f90*/  STG.E.U8 desc[UR10][R2.64+0x4], R13 ;  /* 0x0000040d02007986 */ /* 0x0005e8000c10110a */
[----:B------:R3:W-:Y:S01]  /*2fa0*/  STG.E.U8 desc[UR10][R2.64+0x1a], R6 ;  /* 0x00001a0602007986 */ /* 0x0007e2000c10110a */
[----:B0-----:R-:W-:-:S03]  /*2fb0*/  PRMT R5, R22, 0x7632, R5 ;  /* 0x0000763216057816 */ /* 0x001fc60000000005 */
[----:B------:R0:W-:Y:S01]  /*2fc0*/  STG.E.U8 desc[UR10][R2.64+0x1], R0 ;  /* 0x0000010002007986 */ /* 0x0001e2000c10110a */
[----:B-1----:R-:W-:Y:S02]  /*2fd0*/  PRMT R7, R9, 0x7632, R7 ;  /* 0x0000763209077816 */ /* 0x002fe40000000007 */
[----:B--2---:R-:W-:Y:S01]  /*2fe0*/  PRMT R13, R10, 0x7632, R13 ;  /* 0x000076320a0d7816 */ /* 0x004fe2000000000d */
[----:B------:R-:W-:Y:S01]  /*2ff0*/  STG.E.U8 desc[UR10][R2.64+0x6], R15 ;  /* 0x0000060f02007986 */ /* 0x000fe2000c10110a */
[----:B---3--:R-:W-:-:S03]  /*3000*/  PRMT R6, R23, 0x7632, R6 ;  /* 0x0000763217067816 */ /* 0x008fc60000000006 */
[----:B------:R-:W-:Y:S01]  /*3010*/  STG.E.U8 desc[UR10][R2.64+0x8], R17 ;  /* 0x0000081102007986 */ /* 0x000fe2000c10110a */
[----:B0-----:R-:W-:-:S03]  /*3020*/  PRMT R0, R11, 0x7632, R0 ;  /* 0x000076320b007816 */ /* 0x001fc60000000000 */
[----:B------:R-:W-:Y:S04]  /*3030*/  STG.E.U8 desc[UR10][R2.64+0xa], R19 ;  /* 0x00000a1302007986 */ /* 0x000fe8000c10110a */
        /* <DEDUP_REMOVED lines=23> */
[----:B------:R-:W-:Y:S01]  /*31b0*/  STG.E.U8 desc[UR10][R2.64+0x1d], R0 ;  /* 0x00001d0002007986 */ /* 0x000fe2000c10110a */
[----:B------:R-:W-:Y:S05]  /*31c0*/  EXIT ;  /* 0x000000000000794d */ /* 0x000fea0003800000 */
.L_x_4:
[----:B------:R-:W-:-:S00]  /*31d0*/  BRA `(.L_x_4) ;  /* 0xfffffffc00fc7947 */ /* 0x000fc0000383ffff */
[----:B------:R-:W-:-:S00]  /*31e0*/  NOP ;  /* 0x0000000000007918 */ /* 0x000fc00000000000 */
        /* <DEDUP_REMOVED lines=9> */
.L_x_5:


//--------------------- .nv.global.init           --------------------------
	.section	.nv.global.init,"aw",@progbits
	.align	4
.nv.global.init:
	.type		K,@object
	.size		K,(.L_0 - K)
K:
        /*0000*/ 	.byte	0x98, 0x2f, 0x8a, 0x42, 0x91, 0x44, 0x37, 0x71, 0xcf, 0xfb, 0xc0, 0xb5, 0xa5, 0xdb, 0xb5, 0xe9
        /* <DEDUP_REMOVED lines=15> */
.L_0:


//--------------------- .nv.shared._Z14sha256d_kernelPKhPhi --------------------------
	.section	.nv.shared._Z14sha256d_kernelPKhPhi,"aw",@nobits
	.sectionflags	@""
.nv.shared._Z14sha256d_kernelPKhPhi:
	.zero		1120


//--------------------- .nv.shared.reserved.0     --------------------------
	.section	.nv.shared.reserved.0,"aw",@nobits
	.weak		__nv_reservedSMEM_offset_0_alias
	.size		__nv_reservedSMEM_offset_0_alias, 0, 64
	.other		__nv_reservedSMEM_offset_0_alias,@"STO_CUDA_RESERVED_SHARED STV_DEFAULT"
__nv_reservedSMEM_offset_0_alias:
	.zero		0
	.zero		64


//--------------------- .nv.constant0._Z14sha256d_kernelPKhPhi --------------------------
	.section	.nv.constant0._Z14sha256d_kernelPKhPhi,"a",@progbits
	.sectionflags	@""
	.align	4
.nv.constant0._Z14sha256d_kernelPKhPhi:
	.zero		916


//--------------------- SYMBOLS --------------------------

	.type		.nv.reservedSmem.offset0,@object
	.size		.nv.reservedSmem.offset0,0x4
	.type		.nv.reservedSmem.cap,@object
	.size		.nv.reservedSmem.cap,0x4
